//
// Generated by NVIDIA NVVM Compiler
//
// Compiler Build ID: CL-36424714
// Cuda compilation tools, release 13.0, V13.0.88
// Based on NVVM 20.0.0
//

.version 9.0
.target sm_100
.address_size 64

	// .globl	_Z19matrixMultiplyBasicPfPKfS1_i
// _ZZ20matrixMultiplyTiled2PfPKfS1_iE6M_tile has been demoted
// _ZZ20matrixMultiplyTiled2PfPKfS1_iE6N_tile has been demoted
// _ZZ20matrixMultiplyTiled4PfPKfS1_iE6M_tile has been demoted
// _ZZ20matrixMultiplyTiled4PfPKfS1_iE6N_tile has been demoted
// _ZZ20matrixMultiplyTiled8PfPKfS1_iE6M_tile has been demoted
// _ZZ20matrixMultiplyTiled8PfPKfS1_iE6N_tile has been demoted
// _ZZ21matrixMultiplyTiled16PfPKfS1_iE6M_tile has been demoted
// _ZZ21matrixMultiplyTiled16PfPKfS1_iE6N_tile has been demoted
// _ZZ21matrixMultiplyTiled32PfPKfS1_iE6M_tile has been demoted
// _ZZ21matrixMultiplyTiled32PfPKfS1_iE6N_tile has been demoted

.visible .entry _Z19matrixMultiplyBasicPfPKfS1_i(
	.param .u64 .ptr .align 1 _Z19matrixMultiplyBasicPfPKfS1_i_param_0,
	.param .u64 .ptr .align 1 _Z19matrixMultiplyBasicPfPKfS1_i_param_1,
	.param .u64 .ptr .align 1 _Z19matrixMultiplyBasicPfPKfS1_i_param_2,
	.param .u32 _Z19matrixMultiplyBasicPfPKfS1_i_param_3
)
{
	.reg .pred 	%p<10>;
	.reg .b32 	%r<40>;
	.reg .b32 	%f<67>;
	.reg .b64 	%rd<67>;

	ld.param.u64 	%rd14, [_Z19matrixMultiplyBasicPfPKfS1_i_param_1];
	ld.param.u64 	%rd15, [_Z19matrixMultiplyBasicPfPKfS1_i_param_2];
	ld.param.u32 	%r18, [_Z19matrixMultiplyBasicPfPKfS1_i_param_3];
	cvta.to.global.u64 	%rd1, %rd15;
	cvta.to.global.u64 	%rd2, %rd14;
	mov.u32 	%r19, %ctaid.y;
	mov.u32 	%r20, %ntid.y;
	mov.u32 	%r21, %tid.y;
	mad.lo.s32 	%r1, %r19, %r20, %r21;
	mov.u32 	%r22, %ctaid.x;
	mov.u32 	%r23, %ntid.x;
	mov.u32 	%r24, %tid.x;
	mad.lo.s32 	%r2, %r22, %r23, %r24;
	max.s32 	%r25, %r1, %r2;
	setp.ge.s32 	%p1, %r25, %r18;
	@%p1 bra 	$L__BB0_13;
	mul.lo.s32 	%r3, %r18, %r1;
	and.b32  	%r4, %r18, 7;
	setp.lt.u32 	%p2, %r18, 8;
	mov.f32 	%f66, 0f00000000;
	mov.b32 	%r38, 0;
	@%p2 bra 	$L__BB0_4;
	and.b32  	%r38, %r18, 2147483640;
	neg.s32 	%r36, %r38;
	mul.wide.s32 	%rd16, %r18, 4;
	add.s64 	%rd3, %rd1, %rd16;
	shl.b32 	%r7, %r18, 3;
	mul.wide.s32 	%rd17, %r18, 8;
	add.s64 	%rd4, %rd1, %rd17;
	mul.wide.s32 	%rd18, %r18, 12;
	add.s64 	%rd5, %rd1, %rd18;
	mul.wide.s32 	%rd19, %r18, 16;
	add.s64 	%rd6, %rd1, %rd19;
	mul.wide.s32 	%rd20, %r18, 20;
	add.s64 	%rd7, %rd1, %rd20;
	mul.wide.s32 	%rd21, %r18, 24;
	add.s64 	%rd8, %rd1, %rd21;
	mul.wide.s32 	%rd22, %r18, 28;
	add.s64 	%rd9, %rd1, %rd22;
	mul.wide.u32 	%rd23, %r3, 4;
	add.s64 	%rd24, %rd23, %rd2;
	add.s64 	%rd66, %rd24, 16;
	mov.f32 	%f66, 0f00000000;
	mov.u32 	%r35, %r2;
$L__BB0_3:
	.pragma "nounroll";
	mul.wide.s32 	%rd25, %r35, 4;
	add.s64 	%rd26, %rd3, %rd25;
	add.s64 	%rd27, %rd4, %rd25;
	add.s64 	%rd28, %rd5, %rd25;
	add.s64 	%rd29, %rd6, %rd25;
	add.s64 	%rd30, %rd7, %rd25;
	add.s64 	%rd31, %rd8, %rd25;
	add.s64 	%rd32, %rd9, %rd25;
	add.s64 	%rd33, %rd1, %rd25;
	ld.global.f32 	%f16, [%rd66+-16];
	ld.global.f32 	%f17, [%rd33];
	fma.rn.f32 	%f18, %f16, %f17, %f66;
	ld.global.f32 	%f19, [%rd66+-12];
	ld.global.f32 	%f20, [%rd26];
	fma.rn.f32 	%f21, %f19, %f20, %f18;
	ld.global.f32 	%f22, [%rd66+-8];
	ld.global.f32 	%f23, [%rd27];
	fma.rn.f32 	%f24, %f22, %f23, %f21;
	ld.global.f32 	%f25, [%rd66+-4];
	ld.global.f32 	%f26, [%rd28];
	fma.rn.f32 	%f27, %f25, %f26, %f24;
	ld.global.f32 	%f28, [%rd66];
	ld.global.f32 	%f29, [%rd29];
	fma.rn.f32 	%f30, %f28, %f29, %f27;
	ld.global.f32 	%f31, [%rd66+4];
	ld.global.f32 	%f32, [%rd30];
	fma.rn.f32 	%f33, %f31, %f32, %f30;
	ld.global.f32 	%f34, [%rd66+8];
	ld.global.f32 	%f35, [%rd31];
	fma.rn.f32 	%f36, %f34, %f35, %f33;
	ld.global.f32 	%f37, [%rd66+12];
	ld.global.f32 	%f38, [%rd32];
	fma.rn.f32 	%f66, %f37, %f38, %f36;
	add.s32 	%r36, %r36, 8;
	add.s32 	%r35, %r35, %r7;
	add.s64 	%rd66, %rd66, 32;
	setp.ne.s32 	%p3, %r36, 0;
	@%p3 bra 	$L__BB0_3;
$L__BB0_4:
	setp.eq.s32 	%p4, %r4, 0;
	@%p4 bra 	$L__BB0_12;
	and.b32  	%r13, %r18, 3;
	setp.lt.u32 	%p5, %r4, 4;
	@%p5 bra 	$L__BB0_7;
	add.s32 	%r27, %r38, %r3;
	mul.wide.u32 	%rd34, %r27, 4;
	add.s64 	%rd35, %rd2, %rd34;
	ld.global.f32 	%f40, [%rd35];
	mad.lo.s32 	%r28, %r38, %r18, %r2;
	mul.wide.s32 	%rd36, %r28, 4;
	add.s64 	%rd37, %rd1, %rd36;
	ld.global.f32 	%f41, [%rd37];
	fma.rn.f32 	%f42, %f40, %f41, %f66;
	cvt.u64.u32 	%rd38, %r3;
	cvt.u64.u32 	%rd39, %r38;
	add.s64 	%rd40, %rd39, %rd38;
	shl.b64 	%rd41, %rd40, 2;
	add.s64 	%rd42, %rd2, %rd41;
	ld.global.f32 	%f43, [%rd42+4];
	mul.wide.s32 	%rd43, %r18, 4;
	add.s64 	%rd44, %rd37, %rd43;
	ld.global.f32 	%f44, [%rd44];
	fma.rn.f32 	%f45, %f43, %f44, %f42;
	ld.global.f32 	%f46, [%rd42+8];
	add.s64 	%rd45, %rd44, %rd43;
	ld.global.f32 	%f47, [%rd45];
	fma.rn.f32 	%f48, %f46, %f47, %f45;
	ld.global.f32 	%f49, [%rd42+12];
	add.s64 	%rd46, %rd45, %rd43;
	ld.global.f32 	%f50, [%rd46];
	fma.rn.f32 	%f66, %f49, %f50, %f48;
	add.s32 	%r38, %r38, 4;
$L__BB0_7:
	setp.eq.s32 	%p6, %r13, 0;
	@%p6 bra 	$L__BB0_12;
	setp.eq.s32 	%p7, %r13, 1;
	@%p7 bra 	$L__BB0_10;
	add.s32 	%r29, %r38, %r3;
	mul.wide.u32 	%rd47, %r29, 4;
	add.s64 	%rd48, %rd2, %rd47;
	ld.global.f32 	%f52, [%rd48];
	mad.lo.s32 	%r30, %r38, %r18, %r2;
	mul.wide.s32 	%rd49, %r30, 4;
	add.s64 	%rd50, %rd1, %rd49;
	ld.global.f32 	%f53, [%rd50];
	fma.rn.f32 	%f54, %f52, %f53, %f66;
	cvt.u64.u32 	%rd51, %r3;
	cvt.u64.u32 	%rd52, %r38;
	add.s64 	%rd53, %rd52, %rd51;
	shl.b64 	%rd54, %rd53, 2;
	add.s64 	%rd55, %rd2, %rd54;
	ld.global.f32 	%f55, [%rd55+4];
	mul.wide.s32 	%rd56, %r18, 4;
	add.s64 	%rd57, %rd50, %rd56;
	ld.global.f32 	%f56, [%rd57];
	fma.rn.f32 	%f66, %f55, %f56, %f54;
	add.s32 	%r38, %r38, 2;
$L__BB0_10:
	and.b32  	%r31, %r18, 1;
	setp.eq.b32 	%p8, %r31, 1;
	not.pred 	%p9, %p8;
	@%p9 bra 	$L__BB0_12;
	add.s32 	%r32, %r38, %r3;
	mul.wide.u32 	%rd58, %r32, 4;
	add.s64 	%rd59, %rd2, %rd58;
	ld.global.f32 	%f57, [%rd59];
	mad.lo.s32 	%r33, %r38, %r18, %r2;
	mul.wide.s32 	%rd60, %r33, 4;
	add.s64 	%rd61, %rd1, %rd60;
	ld.global.f32 	%f58, [%rd61];
	fma.rn.f32 	%f66, %f57, %f58, %f66;
$L__BB0_12:
	ld.param.u64 	%rd65, [_Z19matrixMultiplyBasicPfPKfS1_i_param_0];
	add.s32 	%r34, %r3, %r2;
	cvta.to.global.u64 	%rd62, %rd65;
	mul.wide.s32 	%rd63, %r34, 4;
	add.s64 	%rd64, %rd62, %rd63;
	st.global.f32 	[%rd64], %f66;
$L__BB0_13:
	ret;

}
	// .globl	_Z20matrixMultiplyTiled2PfPKfS1_i
.visible .entry _Z20matrixMultiplyTiled2PfPKfS1_i(
	.param .u64 .ptr .align 1 _Z20matrixMultiplyTiled2PfPKfS1_i_param_0,
	.param .u64 .ptr .align 1 _Z20matrixMultiplyTiled2PfPKfS1_i_param_1,
	.param .u64 .ptr .align 1 _Z20matrixMultiplyTiled2PfPKfS1_i_param_2,
	.param .u32 _Z20matrixMultiplyTiled2PfPKfS1_i_param_3
)
{
	.reg .pred 	%p<37>;
	.reg .b32 	%r<97>;
	.reg .b32 	%f<85>;
	.reg .b64 	%rd<24>;
	// demoted variable
	.shared .align 4 .b8 _ZZ20matrixMultiplyTiled2PfPKfS1_iE6M_tile[16];
	// demoted variable
	.shared .align 4 .b8 _ZZ20matrixMultiplyTiled2PfPKfS1_iE6N_tile[16];
	ld.param.u64 	%rd6, [_Z20matrixMultiplyTiled2PfPKfS1_i_param_1];
	ld.param.u64 	%rd7, [_Z20matrixMultiplyTiled2PfPKfS1_i_param_2];
	ld.param.u32 	%r54, [_Z20matrixMultiplyTiled2PfPKfS1_i_param_3];
	cvta.to.global.u64 	%rd1, %rd7;
	cvta.to.global.u64 	%rd2, %rd6;
	mov.u32 	%r1, %tid.x;
	mov.u32 	%r2, %tid.y;
	mov.u32 	%r55, %ctaid.x;
	mov.u32 	%r56, %ctaid.y;
	shl.b32 	%r57, %r56, 1;
	add.s32 	%r3, %r57, %r2;
	shl.b32 	%r4, %r55, 1;
	add.s32 	%r5, %r4, %r1;
	setp.lt.s32 	%p1, %r54, 1;
	mov.f32 	%f84, 0f00000000;
	@%p1 bra 	$L__BB1_27;
	add.s32 	%r6, %r54, 1;
	shr.u32 	%r7, %r6, 1;
	shl.b32 	%r59, %r2, 3;
	mov.u32 	%r60, _ZZ20matrixMultiplyTiled2PfPKfS1_iE6M_tile;
	add.s32 	%r8, %r60, %r59;
	shl.b32 	%r61, %r1, 2;
	add.s32 	%r9, %r8, %r61;
	mul.lo.s32 	%r10, %r54, %r3;
	mov.u32 	%r62, _ZZ20matrixMultiplyTiled2PfPKfS1_iE6N_tile;
	add.s32 	%r12, %r62, %r61;
	add.s32 	%r11, %r12, %r59;
	and.b32  	%r13, %r7, 3;
	setp.lt.u32 	%p2, %r54, 7;
	mov.f32 	%f84, 0f00000000;
	mov.b32 	%r91, 0;
	@%p2 bra 	$L__BB1_20;
	and.b32  	%r91, %r7, 1073741820;
	and.b32  	%r64, %r7, 1073741820;
	neg.s32 	%r90, %r64;
	add.s32 	%r65, %r2, 6;
	mad.lo.s32 	%r66, %r54, %r65, %r1;
	add.s32 	%r88, %r66, %r4;
	add.s32 	%r67, %r2, 4;
	mad.lo.s32 	%r68, %r54, %r67, %r1;
	add.s32 	%r87, %r68, %r4;
	add.s32 	%r69, %r2, 2;
	mad.lo.s32 	%r70, %r54, %r69, %r1;
	add.s32 	%r86, %r70, %r4;
	mad.lo.s32 	%r71, %r2, %r54, %r1;
	add.s32 	%r85, %r71, %r4;
	add.s32 	%r83, %r1, %r10;
	mov.f32 	%f84, 0f00000000;
	mov.u32 	%r84, %r1;
	mov.u32 	%r89, %r2;
$L__BB1_3:
	setp.ge.u32 	%p3, %r3, %r54;
	setp.ge.s32 	%p4, %r84, %r54;
	mul.wide.s32 	%rd8, %r83, 4;
	add.s64 	%rd3, %rd2, %rd8;
	mov.f32 	%f71, 0f00000000;
	or.pred  	%p5, %p3, %p4;
	@%p5 bra 	$L__BB1_5;
	ld.global.f32 	%f71, [%rd3];
$L__BB1_5:
	setp.ge.u32 	%p6, %r5, %r54;
	st.shared.f32 	[%r9], %f71;
	setp.ge.s32 	%p7, %r89, %r54;
	mov.f32 	%f72, 0f00000000;
	or.pred  	%p8, %p7, %p6;
	@%p8 bra 	$L__BB1_7;
	mul.wide.u32 	%rd9, %r85, 4;
	add.s64 	%rd10, %rd1, %rd9;
	ld.global.f32 	%f72, [%rd10];
$L__BB1_7:
	st.shared.f32 	[%r11], %f72;
	bar.sync 	0;
	ld.shared.f32 	%f38, [%r8];
	ld.shared.f32 	%f39, [%r12];
	fma.rn.f32 	%f40, %f38, %f39, %f84;
	ld.shared.f32 	%f41, [%r8+4];
	ld.shared.f32 	%f42, [%r12+8];
	fma.rn.f32 	%f6, %f41, %f42, %f40;
	bar.sync 	0;
	add.s32 	%r72, %r84, 2;
	setp.ge.s32 	%p10, %r72, %r54;
	mov.f32 	%f73, 0f00000000;
	or.pred  	%p11, %p3, %p10;
	@%p11 bra 	$L__BB1_9;
	ld.global.f32 	%f73, [%rd3+8];
$L__BB1_9:
	st.shared.f32 	[%r9], %f73;
	add.s32 	%r73, %r89, 2;
	setp.ge.s32 	%p13, %r73, %r54;
	mov.f32 	%f74, 0f00000000;
	or.pred  	%p14, %p13, %p6;
	@%p14 bra 	$L__BB1_11;
	mul.wide.u32 	%rd11, %r86, 4;
	add.s64 	%rd12, %rd1, %rd11;
	ld.global.f32 	%f74, [%rd12];
$L__BB1_11:
	st.shared.f32 	[%r11], %f74;
	bar.sync 	0;
	ld.shared.f32 	%f45, [%r8];
	ld.shared.f32 	%f46, [%r12];
	fma.rn.f32 	%f47, %f45, %f46, %f6;
	ld.shared.f32 	%f48, [%r8+4];
	ld.shared.f32 	%f49, [%r12+8];
	fma.rn.f32 	%f11, %f48, %f49, %f47;
	bar.sync 	0;
	add.s32 	%r74, %r84, 4;
	setp.ge.s32 	%p16, %r74, %r54;
	mov.f32 	%f75, 0f00000000;
	or.pred  	%p17, %p3, %p16;
	@%p17 bra 	$L__BB1_13;
	ld.global.f32 	%f75, [%rd3+16];
$L__BB1_13:
	st.shared.f32 	[%r9], %f75;
	add.s32 	%r75, %r89, 4;
	setp.ge.s32 	%p19, %r75, %r54;
	mov.f32 	%f76, 0f00000000;
	or.pred  	%p20, %p19, %p6;
	@%p20 bra 	$L__BB1_15;
	mul.wide.u32 	%rd13, %r87, 4;
	add.s64 	%rd14, %rd1, %rd13;
	ld.global.f32 	%f76, [%rd14];
$L__BB1_15:
	st.shared.f32 	[%r11], %f76;
	bar.sync 	0;
	ld.shared.f32 	%f52, [%r8];
	ld.shared.f32 	%f53, [%r12];
	fma.rn.f32 	%f54, %f52, %f53, %f11;
	ld.shared.f32 	%f55, [%r8+4];
	ld.shared.f32 	%f56, [%r12+8];
	fma.rn.f32 	%f16, %f55, %f56, %f54;
	bar.sync 	0;
	add.s32 	%r76, %r84, 6;
	setp.ge.s32 	%p22, %r76, %r54;
	mov.f32 	%f77, 0f00000000;
	or.pred  	%p23, %p3, %p22;
	@%p23 bra 	$L__BB1_17;
	ld.global.f32 	%f77, [%rd3+24];
$L__BB1_17:
	st.shared.f32 	[%r9], %f77;
	add.s32 	%r77, %r89, 6;
	setp.ge.s32 	%p25, %r77, %r54;
	mov.f32 	%f78, 0f00000000;
	or.pred  	%p26, %p25, %p6;
	@%p26 bra 	$L__BB1_19;
	mul.wide.u32 	%rd15, %r88, 4;
	add.s64 	%rd16, %rd1, %rd15;
	ld.global.f32 	%f78, [%rd16];
$L__BB1_19:
	st.shared.f32 	[%r11], %f78;
	bar.sync 	0;
	ld.shared.f32 	%f58, [%r8];
	ld.shared.f32 	%f59, [%r12];
	fma.rn.f32 	%f60, %f58, %f59, %f16;
	ld.shared.f32 	%f61, [%r8+4];
	ld.shared.f32 	%f62, [%r12+8];
	fma.rn.f32 	%f84, %f61, %f62, %f60;
	bar.sync 	0;
	add.s32 	%r90, %r90, 4;
	add.s32 	%r89, %r89, 8;
	shl.b32 	%r78, %r54, 3;
	add.s32 	%r88, %r88, %r78;
	add.s32 	%r87, %r87, %r78;
	add.s32 	%r86, %r86, %r78;
	add.s32 	%r85, %r85, %r78;
	add.s32 	%r84, %r84, 8;
	add.s32 	%r83, %r83, 8;
	setp.ne.s32 	%p27, %r90, 0;
	@%p27 bra 	$L__BB1_3;
$L__BB1_20:
	setp.eq.s32 	%p28, %r13, 0;
	@%p28 bra 	$L__BB1_27;
	shl.b32 	%r79, %r91, 1;
	add.s32 	%r95, %r2, %r79;
	mad.lo.s32 	%r80, %r54, %r95, %r1;
	add.s32 	%r96, %r80, %r4;
	shl.b32 	%r40, %r54, 1;
	add.s32 	%r93, %r1, %r79;
	add.s32 	%r94, %r93, %r10;
	neg.s32 	%r92, %r13;
$L__BB1_22:
	.pragma "nounroll";
	setp.ge.u32 	%p29, %r3, %r54;
	mul.wide.s32 	%rd17, %r94, 4;
	add.s64 	%rd4, %rd2, %rd17;
	setp.ge.s32 	%p30, %r93, %r54;
	mov.f32 	%f82, 0f00000000;
	or.pred  	%p31, %p29, %p30;
	@%p31 bra 	$L__BB1_24;
	ld.global.f32 	%f82, [%rd4];
$L__BB1_24:
	setp.ge.u32 	%p32, %r5, %r54;
	st.shared.f32 	[%r9], %f82;
	setp.ge.s32 	%p33, %r95, %r54;
	mov.f32 	%f83, 0f00000000;
	or.pred  	%p34, %p33, %p32;
	@%p34 bra 	$L__BB1_26;
	mul.wide.u32 	%rd18, %r96, 4;
	add.s64 	%rd19, %rd1, %rd18;
	ld.global.f32 	%f83, [%rd19];
$L__BB1_26:
	st.shared.f32 	[%r11], %f83;
	bar.sync 	0;
	ld.shared.f32 	%f65, [%r8];
	ld.shared.f32 	%f66, [%r12];
	fma.rn.f32 	%f67, %f65, %f66, %f84;
	ld.shared.f32 	%f68, [%r8+4];
	ld.shared.f32 	%f69, [%r12+8];
	fma.rn.f32 	%f84, %f68, %f69, %f67;
	bar.sync 	0;
	add.s32 	%r96, %r96, %r40;
	add.s32 	%r95, %r95, 2;
	add.s32 	%r94, %r94, 2;
	add.s32 	%r93, %r93, 2;
	add.s32 	%r92, %r92, 1;
	setp.ne.s32 	%p35, %r92, 0;
	@%p35 bra 	$L__BB1_22;
$L__BB1_27:
	max.s32 	%r81, %r3, %r5;
	setp.ge.s32 	%p36, %r81, %r54;
	@%p36 bra 	$L__BB1_29;
	ld.param.u64 	%rd23, [_Z20matrixMultiplyTiled2PfPKfS1_i_param_0];
	mad.lo.s32 	%r82, %r54, %r3, %r5;
	cvta.to.global.u64 	%rd20, %rd23;
	mul.wide.u32 	%rd21, %r82, 4;
	add.s64 	%rd22, %rd20, %rd21;
	st.global.f32 	[%rd22], %f84;
$L__BB1_29:
	ret;

}
	// .globl	_Z20matrixMultiplyTiled4PfPKfS1_i
.visible .entry _Z20matrixMultiplyTiled4PfPKfS1_i(
	.param .u64 .ptr .align 1 _Z20matrixMultiplyTiled4PfPKfS1_i_param_0,
	.param .u64 .ptr .align 1 _Z20matrixMultiplyTiled4PfPKfS1_i_param_1,
	.param .u64 .ptr .align 1 _Z20matrixMultiplyTiled4PfPKfS1_i_param_2,
	.param .u32 _Z20matrixMultiplyTiled4PfPKfS1_i_param_3
)
{
	.reg .pred 	%p<37>;
	.reg .b32 	%r<97>;
	.reg .b32 	%f<115>;
	.reg .b64 	%rd<24>;
	// demoted variable
	.shared .align 4 .b8 _ZZ20matrixMultiplyTiled4PfPKfS1_iE6M_tile[64];
	// demoted variable
	.shared .align 4 .b8 _ZZ20matrixMultiplyTiled4PfPKfS1_iE6N_tile[64];
	ld.param.u64 	%rd6, [_Z20matrixMultiplyTiled4PfPKfS1_i_param_1];
	ld.param.u64 	%rd7, [_Z20matrixMultiplyTiled4PfPKfS1_i_param_2];
	ld.param.u32 	%r54, [_Z20matrixMultiplyTiled4PfPKfS1_i_param_3];
	cvta.to.global.u64 	%rd1, %rd7;
	cvta.to.global.u64 	%rd2, %rd6;
	mov.u32 	%r1, %tid.x;
	mov.u32 	%r2, %tid.y;
	mov.u32 	%r55, %ctaid.x;
	mov.u32 	%r56, %ctaid.y;
	shl.b32 	%r57, %r56, 2;
	add.s32 	%r3, %r57, %r2;
	shl.b32 	%r4, %r55, 2;
	add.s32 	%r5, %r4, %r1;
	setp.lt.s32 	%p1, %r54, 1;
	mov.f32 	%f114, 0f00000000;
	@%p1 bra 	$L__BB2_27;
	add.s32 	%r6, %r54, 3;
	shr.u32 	%r7, %r6, 2;
	shl.b32 	%r59, %r2, 4;
	mov.u32 	%r60, _ZZ20matrixMultiplyTiled4PfPKfS1_iE6M_tile;
	add.s32 	%r8, %r60, %r59;
	shl.b32 	%r61, %r1, 2;
	add.s32 	%r9, %r8, %r61;
	mul.lo.s32 	%r10, %r54, %r3;
	mov.u32 	%r62, _ZZ20matrixMultiplyTiled4PfPKfS1_iE6N_tile;
	add.s32 	%r12, %r62, %r61;
	add.s32 	%r11, %r12, %r59;
	and.b32  	%r13, %r7, 3;
	setp.lt.u32 	%p2, %r54, 13;
	mov.f32 	%f114, 0f00000000;
	mov.b32 	%r91, 0;
	@%p2 bra 	$L__BB2_20;
	and.b32  	%r91, %r7, 536870908;
	and.b32  	%r64, %r7, 536870908;
	neg.s32 	%r90, %r64;
	add.s32 	%r65, %r2, 12;
	mad.lo.s32 	%r66, %r54, %r65, %r1;
	add.s32 	%r88, %r66, %r4;
	add.s32 	%r67, %r2, 8;
	mad.lo.s32 	%r68, %r54, %r67, %r1;
	add.s32 	%r87, %r68, %r4;
	add.s32 	%r69, %r2, 4;
	mad.lo.s32 	%r70, %r54, %r69, %r1;
	add.s32 	%r86, %r70, %r4;
	mad.lo.s32 	%r71, %r2, %r54, %r1;
	add.s32 	%r85, %r71, %r4;
	add.s32 	%r83, %r1, %r10;
	mov.f32 	%f114, 0f00000000;
	mov.u32 	%r84, %r1;
	mov.u32 	%r89, %r2;
$L__BB2_3:
	setp.ge.u32 	%p3, %r3, %r54;
	setp.ge.s32 	%p4, %r84, %r54;
	mul.wide.s32 	%rd8, %r83, 4;
	add.s64 	%rd3, %rd2, %rd8;
	mov.f32 	%f101, 0f00000000;
	or.pred  	%p5, %p3, %p4;
	@%p5 bra 	$L__BB2_5;
	ld.global.f32 	%f101, [%rd3];
$L__BB2_5:
	setp.ge.u32 	%p6, %r5, %r54;
	st.shared.f32 	[%r9], %f101;
	setp.ge.s32 	%p7, %r89, %r54;
	mov.f32 	%f102, 0f00000000;
	or.pred  	%p8, %p7, %p6;
	@%p8 bra 	$L__BB2_7;
	mul.wide.u32 	%rd9, %r85, 4;
	add.s64 	%rd10, %rd1, %rd9;
	ld.global.f32 	%f102, [%rd10];
$L__BB2_7:
	st.shared.f32 	[%r11], %f102;
	bar.sync 	0;
	ld.shared.f32 	%f38, [%r8];
	ld.shared.f32 	%f39, [%r12];
	fma.rn.f32 	%f40, %f38, %f39, %f114;
	ld.shared.f32 	%f41, [%r8+4];
	ld.shared.f32 	%f42, [%r12+16];
	fma.rn.f32 	%f43, %f41, %f42, %f40;
	ld.shared.f32 	%f44, [%r8+8];
	ld.shared.f32 	%f45, [%r12+32];
	fma.rn.f32 	%f46, %f44, %f45, %f43;
	ld.shared.f32 	%f47, [%r8+12];
	ld.shared.f32 	%f48, [%r12+48];
	fma.rn.f32 	%f6, %f47, %f48, %f46;
	bar.sync 	0;
	add.s32 	%r72, %r84, 4;
	setp.ge.s32 	%p10, %r72, %r54;
	mov.f32 	%f103, 0f00000000;
	or.pred  	%p11, %p3, %p10;
	@%p11 bra 	$L__BB2_9;
	ld.global.f32 	%f103, [%rd3+16];
$L__BB2_9:
	st.shared.f32 	[%r9], %f103;
	add.s32 	%r73, %r89, 4;
	setp.ge.s32 	%p13, %r73, %r54;
	mov.f32 	%f104, 0f00000000;
	or.pred  	%p14, %p13, %p6;
	@%p14 bra 	$L__BB2_11;
	mul.wide.u32 	%rd11, %r86, 4;
	add.s64 	%rd12, %rd1, %rd11;
	ld.global.f32 	%f104, [%rd12];
$L__BB2_11:
	st.shared.f32 	[%r11], %f104;
	bar.sync 	0;
	ld.shared.f32 	%f51, [%r8];
	ld.shared.f32 	%f52, [%r12];
	fma.rn.f32 	%f53, %f51, %f52, %f6;
	ld.shared.f32 	%f54, [%r8+4];
	ld.shared.f32 	%f55, [%r12+16];
	fma.rn.f32 	%f56, %f54, %f55, %f53;
	ld.shared.f32 	%f57, [%r8+8];
	ld.shared.f32 	%f58, [%r12+32];
	fma.rn.f32 	%f59, %f57, %f58, %f56;
	ld.shared.f32 	%f60, [%r8+12];
	ld.shared.f32 	%f61, [%r12+48];
	fma.rn.f32 	%f11, %f60, %f61, %f59;
	bar.sync 	0;
	add.s32 	%r74, %r84, 8;
	setp.ge.s32 	%p16, %r74, %r54;
	mov.f32 	%f105, 0f00000000;
	or.pred  	%p17, %p3, %p16;
	@%p17 bra 	$L__BB2_13;
	ld.global.f32 	%f105, [%rd3+32];
$L__BB2_13:
	st.shared.f32 	[%r9], %f105;
	add.s32 	%r75, %r89, 8;
	setp.ge.s32 	%p19, %r75, %r54;
	mov.f32 	%f106, 0f00000000;
	or.pred  	%p20, %p19, %p6;
	@%p20 bra 	$L__BB2_15;
	mul.wide.u32 	%rd13, %r87, 4;
	add.s64 	%rd14, %rd1, %rd13;
	ld.global.f32 	%f106, [%rd14];
$L__BB2_15:
	st.shared.f32 	[%r11], %f106;
	bar.sync 	0;
	ld.shared.f32 	%f64, [%r8];
	ld.shared.f32 	%f65, [%r12];
	fma.rn.f32 	%f66, %f64, %f65, %f11;
	ld.shared.f32 	%f67, [%r8+4];
	ld.shared.f32 	%f68, [%r12+16];
	fma.rn.f32 	%f69, %f67, %f68, %f66;
	ld.shared.f32 	%f70, [%r8+8];
	ld.shared.f32 	%f71, [%r12+32];
	fma.rn.f32 	%f72, %f70, %f71, %f69;
	ld.shared.f32 	%f73, [%r8+12];
	ld.shared.f32 	%f74, [%r12+48];
	fma.rn.f32 	%f16, %f73, %f74, %f72;
	bar.sync 	0;
	add.s32 	%r76, %r84, 12;
	setp.ge.s32 	%p22, %r76, %r54;
	mov.f32 	%f107, 0f00000000;
	or.pred  	%p23, %p3, %p22;
	@%p23 bra 	$L__BB2_17;
	ld.global.f32 	%f107, [%rd3+48];
$L__BB2_17:
	st.shared.f32 	[%r9], %f107;
	add.s32 	%r77, %r89, 12;
	setp.ge.s32 	%p25, %r77, %r54;
	mov.f32 	%f108, 0f00000000;
	or.pred  	%p26, %p25, %p6;
	@%p26 bra 	$L__BB2_19;
	mul.wide.u32 	%rd15, %r88, 4;
	add.s64 	%rd16, %rd1, %rd15;
	ld.global.f32 	%f108, [%rd16];
$L__BB2_19:
	st.shared.f32 	[%r11], %f108;
	bar.sync 	0;
	ld.shared.f32 	%f76, [%r8];
	ld.shared.f32 	%f77, [%r12];
	fma.rn.f32 	%f78, %f76, %f77, %f16;
	ld.shared.f32 	%f79, [%r8+4];
	ld.shared.f32 	%f80, [%r12+16];
	fma.rn.f32 	%f81, %f79, %f80, %f78;
	ld.shared.f32 	%f82, [%r8+8];
	ld.shared.f32 	%f83, [%r12+32];
	fma.rn.f32 	%f84, %f82, %f83, %f81;
	ld.shared.f32 	%f85, [%r8+12];
	ld.shared.f32 	%f86, [%r12+48];
	fma.rn.f32 	%f114, %f85, %f86, %f84;
	bar.sync 	0;
	add.s32 	%r90, %r90, 4;
	add.s32 	%r89, %r89, 16;
	shl.b32 	%r78, %r54, 4;
	add.s32 	%r88, %r88, %r78;
	add.s32 	%r87, %r87, %r78;
	add.s32 	%r86, %r86, %r78;
	add.s32 	%r85, %r85, %r78;
	add.s32 	%r84, %r84, 16;
	add.s32 	%r83, %r83, 16;
	setp.ne.s32 	%p27, %r90, 0;
	@%p27 bra 	$L__BB2_3;
$L__BB2_20:
	setp.eq.s32 	%p28, %r13, 0;
	@%p28 bra 	$L__BB2_27;
	shl.b32 	%r79, %r91, 2;
	add.s32 	%r95, %r2, %r79;
	mad.lo.s32 	%r80, %r54, %r95, %r1;
	add.s32 	%r96, %r80, %r4;
	shl.b32 	%r40, %r54, 2;
	add.s32 	%r93, %r1, %r79;
	add.s32 	%r94, %r93, %r10;
	neg.s32 	%r92, %r13;
$L__BB2_22:
	.pragma "nounroll";
	setp.ge.u32 	%p29, %r3, %r54;
	mul.wide.s32 	%rd17, %r94, 4;
	add.s64 	%rd4, %rd2, %rd17;
	setp.ge.s32 	%p30, %r93, %r54;
	mov.f32 	%f112, 0f00000000;
	or.pred  	%p31, %p29, %p30;
	@%p31 bra 	$L__BB2_24;
	ld.global.f32 	%f112, [%rd4];
$L__BB2_24:
	setp.ge.u32 	%p32, %r5, %r54;
	st.shared.f32 	[%r9], %f112;
	setp.ge.s32 	%p33, %r95, %r54;
	mov.f32 	%f113, 0f00000000;
	or.pred  	%p34, %p33, %p32;
	@%p34 bra 	$L__BB2_26;
	mul.wide.u32 	%rd18, %r96, 4;
	add.s64 	%rd19, %rd1, %rd18;
	ld.global.f32 	%f113, [%rd19];
$L__BB2_26:
	st.shared.f32 	[%r11], %f113;
	bar.sync 	0;
	ld.shared.f32 	%f89, [%r8];
	ld.shared.f32 	%f90, [%r12];
	fma.rn.f32 	%f91, %f89, %f90, %f114;
	ld.shared.f32 	%f92, [%r8+4];
	ld.shared.f32 	%f93, [%r12+16];
	fma.rn.f32 	%f94, %f92, %f93, %f91;
	ld.shared.f32 	%f95, [%r8+8];
	ld.shared.f32 	%f96, [%r12+32];
	fma.rn.f32 	%f97, %f95, %f96, %f94;
	ld.shared.f32 	%f98, [%r8+12];
	ld.shared.f32 	%f99, [%r12+48];
	fma.rn.f32 	%f114, %f98, %f99, %f97;
	bar.sync 	0;
	add.s32 	%r96, %r96, %r40;
	add.s32 	%r95, %r95, 4;
	add.s32 	%r94, %r94, 4;
	add.s32 	%r93, %r93, 4;
	add.s32 	%r92, %r92, 1;
	setp.ne.s32 	%p35, %r92, 0;
	@%p35 bra 	$L__BB2_22;
$L__BB2_27:
	max.s32 	%r81, %r3, %r5;
	setp.ge.s32 	%p36, %r81, %r54;
	@%p36 bra 	$L__BB2_29;
	ld.param.u64 	%rd23, [_Z20matrixMultiplyTiled4PfPKfS1_i_param_0];
	mad.lo.s32 	%r82, %r54, %r3, %r5;
	cvta.to.global.u64 	%rd20, %rd23;
	mul.wide.u32 	%rd21, %r82, 4;
	add.s64 	%rd22, %rd20, %rd21;
	st.global.f32 	[%rd22], %f114;
$L__BB2_29:
	ret;

}
	// .globl	_Z20matrixMultiplyTiled8PfPKfS1_i
.visible .entry _Z20matrixMultiplyTiled8PfPKfS1_i(
	.param .u64 .ptr .align 1 _Z20matrixMultiplyTiled8PfPKfS1_i_param_0,
	.param .u64 .ptr .align 1 _Z20matrixMultiplyTiled8PfPKfS1_i_param_1,
	.param .u64 .ptr .align 1 _Z20matrixMultiplyTiled8PfPKfS1_i_param_2,
	.param .u32 _Z20matrixMultiplyTiled8PfPKfS1_i_param_3
)
{
	.reg .pred 	%p<24>;
	.reg .b32 	%r<62>;
	.reg .b32 	%f<109>;
	.reg .b64 	%rd<19>;
	// demoted variable
	.shared .align 4 .b8 _ZZ20matrixMultiplyTiled8PfPKfS1_iE6M_tile[256];
	// demoted variable
	.shared .align 4 .b8 _ZZ20matrixMultiplyTiled8PfPKfS1_iE6N_tile[256];
	ld.param.u64 	%rd4, [_Z20matrixMultiplyTiled8PfPKfS1_i_param_0];
	ld.param.u64 	%rd5, [_Z20matrixMultiplyTiled8PfPKfS1_i_param_1];
	ld.param.u64 	%rd6, [_Z20matrixMultiplyTiled8PfPKfS1_i_param_2];
	ld.param.u32 	%r33, [_Z20matrixMultiplyTiled8PfPKfS1_i_param_3];
	cvta.to.global.u64 	%rd1, %rd6;
	cvta.to.global.u64 	%rd2, %rd5;
	mov.u32 	%r1, %tid.x;
	mov.u32 	%r2, %tid.y;
	mov.u32 	%r34, %ctaid.x;
	mov.u32 	%r35, %ctaid.y;
	shl.b32 	%r36, %r35, 3;
	add.s32 	%r3, %r36, %r2;
	shl.b32 	%r4, %r34, 3;
	add.s32 	%r5, %r4, %r1;
	setp.lt.s32 	%p1, %r33, 1;
	mov.f32 	%f108, 0f00000000;
	@%p1 bra 	$L__BB3_19;
	add.s32 	%r6, %r33, 7;
	shl.b32 	%r38, %r2, 5;
	mov.u32 	%r39, _ZZ20matrixMultiplyTiled8PfPKfS1_iE6M_tile;
	add.s32 	%r7, %r39, %r38;
	shl.b32 	%r40, %r1, 2;
	add.s32 	%r8, %r7, %r40;
	mul.lo.s32 	%r9, %r33, %r3;
	mov.u32 	%r41, _ZZ20matrixMultiplyTiled8PfPKfS1_iE6N_tile;
	add.s32 	%r11, %r41, %r40;
	add.s32 	%r10, %r11, %r38;
	setp.lt.u32 	%p2, %r33, 9;
	mov.f32 	%f108, 0f00000000;
	mov.b32 	%r61, 0;
	@%p2 bra 	$L__BB3_13;
	shr.u32 	%r42, %r6, 3;
	and.b32  	%r43, %r42, 268435454;
	neg.s32 	%r60, %r43;
	add.s32 	%r44, %r2, 8;
	mad.lo.s32 	%r45, %r33, %r44, %r1;
	add.s32 	%r58, %r45, %r4;
	shl.b32 	%r14, %r33, 4;
	mad.lo.s32 	%r46, %r2, %r33, %r1;
	add.s32 	%r57, %r46, %r4;
	add.s32 	%r56, %r1, %r9;
	mov.f32 	%f108, 0f00000000;
	mov.u32 	%r55, %r1;
	mov.u32 	%r59, %r2;
$L__BB3_3:
	setp.ge.u32 	%p3, %r3, %r33;
	setp.ge.s32 	%p4, %r55, %r33;
	mul.wide.s32 	%rd7, %r56, 4;
	add.s64 	%rd3, %rd2, %rd7;
	mov.f32 	%f100, 0f00000000;
	or.pred  	%p5, %p3, %p4;
	@%p5 bra 	$L__BB3_5;
	ld.global.f32 	%f100, [%rd3];
$L__BB3_5:
	setp.ge.u32 	%p6, %r5, %r33;
	st.shared.f32 	[%r8], %f100;
	setp.ge.s32 	%p7, %r59, %r33;
	mov.f32 	%f101, 0f00000000;
	or.pred  	%p8, %p7, %p6;
	@%p8 bra 	$L__BB3_7;
	mul.wide.u32 	%rd8, %r57, 4;
	add.s64 	%rd9, %rd1, %rd8;
	ld.global.f32 	%f101, [%rd9];
$L__BB3_7:
	st.shared.f32 	[%r10], %f101;
	bar.sync 	0;
	ld.shared.f32 	%f27, [%r7];
	ld.shared.f32 	%f28, [%r11];
	fma.rn.f32 	%f29, %f27, %f28, %f108;
	ld.shared.f32 	%f30, [%r7+4];
	ld.shared.f32 	%f31, [%r11+32];
	fma.rn.f32 	%f32, %f30, %f31, %f29;
	ld.shared.f32 	%f33, [%r7+8];
	ld.shared.f32 	%f34, [%r11+64];
	fma.rn.f32 	%f35, %f33, %f34, %f32;
	ld.shared.f32 	%f36, [%r7+12];
	ld.shared.f32 	%f37, [%r11+96];
	fma.rn.f32 	%f38, %f36, %f37, %f35;
	ld.shared.f32 	%f39, [%r7+16];
	ld.shared.f32 	%f40, [%r11+128];
	fma.rn.f32 	%f41, %f39, %f40, %f38;
	ld.shared.f32 	%f42, [%r7+20];
	ld.shared.f32 	%f43, [%r11+160];
	fma.rn.f32 	%f44, %f42, %f43, %f41;
	ld.shared.f32 	%f45, [%r7+24];
	ld.shared.f32 	%f46, [%r11+192];
	fma.rn.f32 	%f47, %f45, %f46, %f44;
	ld.shared.f32 	%f48, [%r7+28];
	ld.shared.f32 	%f49, [%r11+224];
	fma.rn.f32 	%f6, %f48, %f49, %f47;
	bar.sync 	0;
	add.s32 	%r47, %r55, 8;
	setp.ge.s32 	%p10, %r47, %r33;
	mov.f32 	%f102, 0f00000000;
	or.pred  	%p11, %p3, %p10;
	@%p11 bra 	$L__BB3_9;
	ld.global.f32 	%f102, [%rd3+32];
$L__BB3_9:
	st.shared.f32 	[%r8], %f102;
	add.s32 	%r48, %r59, 8;
	setp.ge.s32 	%p13, %r48, %r33;
	mov.f32 	%f103, 0f00000000;
	or.pred  	%p14, %p13, %p6;
	@%p14 bra 	$L__BB3_11;
	mul.wide.u32 	%rd10, %r58, 4;
	add.s64 	%rd11, %rd1, %rd10;
	ld.global.f32 	%f103, [%rd11];
$L__BB3_11:
	st.shared.f32 	[%r10], %f103;
	bar.sync 	0;
	ld.shared.f32 	%f51, [%r7];
	ld.shared.f32 	%f52, [%r11];
	fma.rn.f32 	%f53, %f51, %f52, %f6;
	ld.shared.f32 	%f54, [%r7+4];
	ld.shared.f32 	%f55, [%r11+32];
	fma.rn.f32 	%f56, %f54, %f55, %f53;
	ld.shared.f32 	%f57, [%r7+8];
	ld.shared.f32 	%f58, [%r11+64];
	fma.rn.f32 	%f59, %f57, %f58, %f56;
	ld.shared.f32 	%f60, [%r7+12];
	ld.shared.f32 	%f61, [%r11+96];
	fma.rn.f32 	%f62, %f60, %f61, %f59;
	ld.shared.f32 	%f63, [%r7+16];
	ld.shared.f32 	%f64, [%r11+128];
	fma.rn.f32 	%f65, %f63, %f64, %f62;
	ld.shared.f32 	%f66, [%r7+20];
	ld.shared.f32 	%f67, [%r11+160];
	fma.rn.f32 	%f68, %f66, %f67, %f65;
	ld.shared.f32 	%f69, [%r7+24];
	ld.shared.f32 	%f70, [%r11+192];
	fma.rn.f32 	%f71, %f69, %f70, %f68;
	ld.shared.f32 	%f72, [%r7+28];
	ld.shared.f32 	%f73, [%r11+224];
	fma.rn.f32 	%f108, %f72, %f73, %f71;
	bar.sync 	0;
	add.s32 	%r60, %r60, 2;
	add.s32 	%r59, %r59, 16;
	add.s32 	%r58, %r58, %r14;
	add.s32 	%r57, %r57, %r14;
	add.s32 	%r56, %r56, 16;
	add.s32 	%r55, %r55, 16;
	setp.ne.s32 	%p15, %r60, 0;
	@%p15 bra 	$L__BB3_3;
	and.b32  	%r61, %r6, 2147483632;
$L__BB3_13:
	and.b32  	%r49, %r6, 8;
	setp.eq.s32 	%p16, %r49, 0;
	@%p16 bra 	$L__BB3_19;
	setp.ge.u32 	%p17, %r3, %r33;
	add.s32 	%r50, %r61, %r1;
	setp.ge.s32 	%p18, %r50, %r33;
	mov.f32 	%f106, 0f00000000;
	or.pred  	%p19, %p17, %p18;
	@%p19 bra 	$L__BB3_16;
	add.s32 	%r51, %r50, %r9;
	mul.wide.s32 	%rd12, %r51, 4;
	add.s64 	%rd13, %rd2, %rd12;
	ld.global.f32 	%f106, [%rd13];
$L__BB3_16:
	setp.ge.u32 	%p20, %r5, %r33;
	st.shared.f32 	[%r8], %f106;
	add.s32 	%r32, %r61, %r2;
	setp.ge.s32 	%p21, %r32, %r33;
	mov.f32 	%f107, 0f00000000;
	or.pred  	%p22, %p21, %p20;
	@%p22 bra 	$L__BB3_18;
	mad.lo.s32 	%r52, %r32, %r33, %r5;
	mul.wide.u32 	%rd14, %r52, 4;
	add.s64 	%rd15, %rd1, %rd14;
	ld.global.f32 	%f107, [%rd15];
$L__BB3_18:
	st.shared.f32 	[%r10], %f107;
	bar.sync 	0;
	ld.shared.f32 	%f76, [%r7];
	ld.shared.f32 	%f77, [%r11];
	fma.rn.f32 	%f78, %f76, %f77, %f108;
	ld.shared.f32 	%f79, [%r7+4];
	ld.shared.f32 	%f80, [%r11+32];
	fma.rn.f32 	%f81, %f79, %f80, %f78;
	ld.shared.f32 	%f82, [%r7+8];
	ld.shared.f32 	%f83, [%r11+64];
	fma.rn.f32 	%f84, %f82, %f83, %f81;
	ld.shared.f32 	%f85, [%r7+12];
	ld.shared.f32 	%f86, [%r11+96];
	fma.rn.f32 	%f87, %f85, %f86, %f84;
	ld.shared.f32 	%f88, [%r7+16];
	ld.shared.f32 	%f89, [%r11+128];
	fma.rn.f32 	%f90, %f88, %f89, %f87;
	ld.shared.f32 	%f91, [%r7+20];
	ld.shared.f32 	%f92, [%r11+160];
	fma.rn.f32 	%f93, %f91, %f92, %f90;
	ld.shared.f32 	%f94, [%r7+24];
	ld.shared.f32 	%f95, [%r11+192];
	fma.rn.f32 	%f96, %f94, %f95, %f93;
	ld.shared.f32 	%f97, [%r7+28];
	ld.shared.f32 	%f98, [%r11+224];
	fma.rn.f32 	%f108, %f97, %f98, %f96;
	bar.sync 	0;
$L__BB3_19:
	max.s32 	%r53, %r3, %r5;
	setp.ge.s32 	%p23, %r53, %r33;
	@%p23 bra 	$L__BB3_21;
	mad.lo.s32 	%r54, %r33, %r3, %r5;
	cvta.to.global.u64 	%rd16, %rd4;
	mul.wide.u32 	%rd17, %r54, 4;
	add.s64 	%rd18, %rd16, %rd17;
	st.global.f32 	[%rd18], %f108;
$L__BB3_21:
	ret;

}
	// .globl	_Z21matrixMultiplyTiled16PfPKfS1_i
.visible .entry _Z21matrixMultiplyTiled16PfPKfS1_i(
	.param .u64 .ptr .align 1 _Z21matrixMultiplyTiled16PfPKfS1_i_param_0,
	.param .u64 .ptr .align 1 _Z21matrixMultiplyTiled16PfPKfS1_i_param_1,
	.param .u64 .ptr .align 1 _Z21matrixMultiplyTiled16PfPKfS1_i_param_2,
	.param .u32 _Z21matrixMultiplyTiled16PfPKfS1_i_param_3
)
{
	.reg .pred 	%p<10>;
	.reg .b32 	%r<42>;
	.reg .b32 	%f<63>;
	.reg .b64 	%rd<13>;
	// demoted variable
	.shared .align 4 .b8 _ZZ21matrixMultiplyTiled16PfPKfS1_iE6M_tile[1024];
	// demoted variable
	.shared .align 4 .b8 _ZZ21matrixMultiplyTiled16PfPKfS1_iE6N_tile[1024];
	ld.param.u64 	%rd4, [_Z21matrixMultiplyTiled16PfPKfS1_i_param_0];
	ld.param.u64 	%rd5, [_Z21matrixMultiplyTiled16PfPKfS1_i_param_1];
	ld.param.u64 	%rd6, [_Z21matrixMultiplyTiled16PfPKfS1_i_param_2];
	ld.param.u32 	%r24, [_Z21matrixMultiplyTiled16PfPKfS1_i_param_3];
	mov.u32 	%r37, %tid.x;
	mov.u32 	%r39, %tid.y;
	mov.u32 	%r25, %ctaid.x;
	mov.u32 	%r26, %ctaid.y;
	shl.b32 	%r27, %r26, 4;
	add.s32 	%r3, %r27, %r39;
	shl.b32 	%r4, %r25, 4;
	add.s32 	%r5, %r4, %r37;
	setp.lt.s32 	%p1, %r24, 1;
	mov.f32 	%f62, 0f00000000;
	@%p1 bra 	$L__BB4_7;
	add.s32 	%r28, %r24, 15;
	shr.u32 	%r29, %r28, 4;
	shl.b32 	%r30, %r39, 6;
	mov.u32 	%r31, _ZZ21matrixMultiplyTiled16PfPKfS1_iE6M_tile;
	add.s32 	%r6, %r31, %r30;
	shl.b32 	%r32, %r37, 2;
	add.s32 	%r7, %r6, %r32;
	mov.u32 	%r33, _ZZ21matrixMultiplyTiled16PfPKfS1_iE6N_tile;
	add.s32 	%r9, %r33, %r32;
	add.s32 	%r8, %r9, %r30;
	neg.s32 	%r41, %r29;
	mad.lo.s32 	%r34, %r39, %r24, %r37;
	add.s32 	%r40, %r34, %r4;
	shl.b32 	%r12, %r24, 4;
	mad.lo.s32 	%r38, %r24, %r3, %r37;
	cvta.to.global.u64 	%rd1, %rd5;
	cvta.to.global.u64 	%rd2, %rd6;
	mov.f32 	%f62, 0f00000000;
$L__BB4_2:
	setp.ge.u32 	%p2, %r3, %r24;
	mul.wide.s32 	%rd7, %r38, 4;
	add.s64 	%rd3, %rd1, %rd7;
	setp.ge.s32 	%p3, %r37, %r24;
	mov.f32 	%f60, 0f00000000;
	or.pred  	%p4, %p2, %p3;
	@%p4 bra 	$L__BB4_4;
	ld.global.f32 	%f60, [%rd3];
$L__BB4_4:
	setp.ge.u32 	%p5, %r5, %r24;
	st.shared.f32 	[%r7], %f60;
	setp.ge.s32 	%p6, %r39, %r24;
	mov.f32 	%f61, 0f00000000;
	or.pred  	%p7, %p6, %p5;
	@%p7 bra 	$L__BB4_6;
	mul.wide.u32 	%rd8, %r40, 4;
	add.s64 	%rd9, %rd2, %rd8;
	ld.global.f32 	%f61, [%rd9];
$L__BB4_6:
	st.shared.f32 	[%r8], %f61;
	bar.sync 	0;
	ld.shared.f32 	%f12, [%r6];
	ld.shared.f32 	%f13, [%r9];
	fma.rn.f32 	%f14, %f12, %f13, %f62;
	ld.shared.f32 	%f15, [%r6+4];
	ld.shared.f32 	%f16, [%r9+64];
	fma.rn.f32 	%f17, %f15, %f16, %f14;
	ld.shared.f32 	%f18, [%r6+8];
	ld.shared.f32 	%f19, [%r9+128];
	fma.rn.f32 	%f20, %f18, %f19, %f17;
	ld.shared.f32 	%f21, [%r6+12];
	ld.shared.f32 	%f22, [%r9+192];
	fma.rn.f32 	%f23, %f21, %f22, %f20;
	ld.shared.f32 	%f24, [%r6+16];
	ld.shared.f32 	%f25, [%r9+256];
	fma.rn.f32 	%f26, %f24, %f25, %f23;
	ld.shared.f32 	%f27, [%r6+20];
	ld.shared.f32 	%f28, [%r9+320];
	fma.rn.f32 	%f29, %f27, %f28, %f26;
	ld.shared.f32 	%f30, [%r6+24];
	ld.shared.f32 	%f31, [%r9+384];
	fma.rn.f32 	%f32, %f30, %f31, %f29;
	ld.shared.f32 	%f33, [%r6+28];
	ld.shared.f32 	%f34, [%r9+448];
	fma.rn.f32 	%f35, %f33, %f34, %f32;
	ld.shared.f32 	%f36, [%r6+32];
	ld.shared.f32 	%f37, [%r9+512];
	fma.rn.f32 	%f38, %f36, %f37, %f35;
	ld.shared.f32 	%f39, [%r6+36];
	ld.shared.f32 	%f40, [%r9+576];
	fma.rn.f32 	%f41, %f39, %f40, %f38;
	ld.shared.f32 	%f42, [%r6+40];
	ld.shared.f32 	%f43, [%r9+640];
	fma.rn.f32 	%f44, %f42, %f43, %f41;
	ld.shared.f32 	%f45, [%r6+44];
	ld.shared.f32 	%f46, [%r9+704];
	fma.rn.f32 	%f47, %f45, %f46, %f44;
	ld.shared.f32 	%f48, [%r6+48];
	ld.shared.f32 	%f49, [%r9+768];
	fma.rn.f32 	%f50, %f48, %f49, %f47;
	ld.shared.f32 	%f51, [%r6+52];
	ld.shared.f32 	%f52, [%r9+832];
	fma.rn.f32 	%f53, %f51, %f52, %f50;
	ld.shared.f32 	%f54, [%r6+56];
	ld.shared.f32 	%f55, [%r9+896];
	fma.rn.f32 	%f56, %f54, %f55, %f53;
	ld.shared.f32 	%f57, [%r6+60];
	ld.shared.f32 	%f58, [%r9+960];
	fma.rn.f32 	%f62, %f57, %f58, %f56;
	bar.sync 	0;
	add.s32 	%r41, %r41, 1;
	setp.ne.s32 	%p8, %r41, 0;
	add.s32 	%r40, %r40, %r12;
	add.s32 	%r39, %r39, 16;
	add.s32 	%r38, %r38, 16;
	add.s32 	%r37, %r37, 16;
	@%p8 bra 	$L__BB4_2;
$L__BB4_7:
	max.s32 	%r35, %r3, %r5;
	setp.ge.s32 	%p9, %r35, %r24;
	@%p9 bra 	$L__BB4_9;
	mad.lo.s32 	%r36, %r24, %r3, %r5;
	cvta.to.global.u64 	%rd10, %rd4;
	mul.wide.u32 	%rd11, %r36, 4;
	add.s64 	%rd12, %rd10, %rd11;
	st.global.f32 	[%rd12], %f62;
$L__BB4_9:
	ret;

}
	// .globl	_Z21matrixMultiplyTiled32PfPKfS1_i
.visible .entry _Z21matrixMultiplyTiled32PfPKfS1_i(
	.param .u64 .ptr .align 1 _Z21matrixMultiplyTiled32PfPKfS1_i_param_0,
	.param .u64 .ptr .align 1 _Z21matrixMultiplyTiled32PfPKfS1_i_param_1,
	.param .u64 .ptr .align 1 _Z21matrixMultiplyTiled32PfPKfS1_i_param_2,
	.param .u32 _Z21matrixMultiplyTiled32PfPKfS1_i_param_3
)
{
	.reg .pred 	%p<10>;
	.reg .b32 	%r<42>;
	.reg .b32 	%f<111>;
	.reg .b64 	%rd<13>;
	// demoted variable
	.shared .align 4 .b8 _ZZ21matrixMultiplyTiled32PfPKfS1_iE6M_tile[4096];
	// demoted variable
	.shared .align 4 .b8 _ZZ21matrixMultiplyTiled32PfPKfS1_iE6N_tile[4096];
	ld.param.u64 	%rd4, [_Z21matrixMultiplyTiled32PfPKfS1_i_param_0];
	ld.param.u64 	%rd5, [_Z21matrixMultiplyTiled32PfPKfS1_i_param_1];
	ld.param.u64 	%rd6, [_Z21matrixMultiplyTiled32PfPKfS1_i_param_2];
	ld.param.u32 	%r24, [_Z21matrixMultiplyTiled32PfPKfS1_i_param_3];
	mov.u32 	%r37, %tid.x;
	mov.u32 	%r39, %tid.y;
	mov.u32 	%r25, %ctaid.x;
	mov.u32 	%r26, %ctaid.y;
	shl.b32 	%r27, %r26, 5;
	add.s32 	%r3, %r27, %r39;
	shl.b32 	%r4, %r25, 5;
	add.s32 	%r5, %r4, %r37;
	setp.lt.s32 	%p1, %r24, 1;
	mov.f32 	%f110, 0f00000000;
	@%p1 bra 	$L__BB5_7;
	add.s32 	%r28, %r24, 31;
	shr.u32 	%r29, %r28, 5;
	shl.b32 	%r30, %r39, 7;
	mov.u32 	%r31, _ZZ21matrixMultiplyTiled32PfPKfS1_iE6M_tile;
	add.s32 	%r6, %r31, %r30;
	shl.b32 	%r32, %r37, 2;
	add.s32 	%r7, %r6, %r32;
	mov.u32 	%r33, _ZZ21matrixMultiplyTiled32PfPKfS1_iE6N_tile;
	add.s32 	%r9, %r33, %r32;
	add.s32 	%r8, %r9, %r30;
	neg.s32 	%r41, %r29;
	mad.lo.s32 	%r34, %r39, %r24, %r37;
	add.s32 	%r40, %r34, %r4;
	shl.b32 	%r12, %r24, 5;
	mad.lo.s32 	%r38, %r24, %r3, %r37;
	cvta.to.global.u64 	%rd1, %rd5;
	cvta.to.global.u64 	%rd2, %rd6;
	mov.f32 	%f110, 0f00000000;
$L__BB5_2:
	setp.ge.u32 	%p2, %r3, %r24;
	mul.wide.s32 	%rd7, %r38, 4;
	add.s64 	%rd3, %rd1, %rd7;
	setp.ge.s32 	%p3, %r37, %r24;
	mov.f32 	%f108, 0f00000000;
	or.pred  	%p4, %p2, %p3;
	@%p4 bra 	$L__BB5_4;
	ld.global.f32 	%f108, [%rd3];
$L__BB5_4:
	setp.ge.u32 	%p5, %r5, %r24;
	st.shared.f32 	[%r7], %f108;
	setp.ge.s32 	%p6, %r39, %r24;
	mov.f32 	%f109, 0f00000000;
	or.pred  	%p7, %p6, %p5;
	@%p7 bra 	$L__BB5_6;
	mul.wide.u32 	%rd8, %r40, 4;
	add.s64 	%rd9, %rd2, %rd8;
	ld.global.f32 	%f109, [%rd9];
$L__BB5_6:
	st.shared.f32 	[%r8], %f109;
	bar.sync 	0;
	ld.shared.f32 	%f12, [%r6];
	ld.shared.f32 	%f13, [%r9];
	fma.rn.f32 	%f14, %f12, %f13, %f110;
	ld.shared.f32 	%f15, [%r6+4];
	ld.shared.f32 	%f16, [%r9+128];
	fma.rn.f32 	%f17, %f15, %f16, %f14;
	ld.shared.f32 	%f18, [%r6+8];
	ld.shared.f32 	%f19, [%r9+256];
	fma.rn.f32 	%f20, %f18, %f19, %f17;
	ld.shared.f32 	%f21, [%r6+12];
	ld.shared.f32 	%f22, [%r9+384];
	fma.rn.f32 	%f23, %f21, %f22, %f20;
	ld.shared.f32 	%f24, [%r6+16];
	ld.shared.f32 	%f25, [%r9+512];
	fma.rn.f32 	%f26, %f24, %f25, %f23;
	ld.shared.f32 	%f27, [%r6+20];
	ld.shared.f32 	%f28, [%r9+640];
	fma.rn.f32 	%f29, %f27, %f28, %f26;
	ld.shared.f32 	%f30, [%r6+24];
	ld.shared.f32 	%f31, [%r9+768];
	fma.rn.f32 	%f32, %f30, %f31, %f29;
	ld.shared.f32 	%f33, [%r6+28];
	ld.shared.f32 	%f34, [%r9+896];
	fma.rn.f32 	%f35, %f33, %f34, %f32;
	ld.shared.f32 	%f36, [%r6+32];
	ld.shared.f32 	%f37, [%r9+1024];
	fma.rn.f32 	%f38, %f36, %f37, %f35;
	ld.shared.f32 	%f39, [%r6+36];
	ld.shared.f32 	%f40, [%r9+1152];
	fma.rn.f32 	%f41, %f39, %f40, %f38;
	ld.shared.f32 	%f42, [%r6+40];
	ld.shared.f32 	%f43, [%r9+1280];
	fma.rn.f32 	%f44, %f42, %f43, %f41;
	ld.shared.f32 	%f45, [%r6+44];
	ld.shared.f32 	%f46, [%r9+1408];
	fma.rn.f32 	%f47, %f45, %f46, %f44;
	ld.shared.f32 	%f48, [%r6+48];
	ld.shared.f32 	%f49, [%r9+1536];
	fma.rn.f32 	%f50, %f48, %f49, %f47;
	ld.shared.f32 	%f51, [%r6+52];
	ld.shared.f32 	%f52, [%r9+1664];
	fma.rn.f32 	%f53, %f51, %f52, %f50;
	ld.shared.f32 	%f54, [%r6+56];
	ld.shared.f32 	%f55, [%r9+1792];
	fma.rn.f32 	%f56, %f54, %f55, %f53;
	ld.shared.f32 	%f57, [%r6+60];
	ld.shared.f32 	%f58, [%r9+1920];
	fma.rn.f32 	%f59, %f57, %f58, %f56;
	ld.shared.f32 	%f60, [%r6+64];
	ld.shared.f32 	%f61, [%r9+2048];
	fma.rn.f32 	%f62, %f60, %f61, %f59;
	ld.shared.f32 	%f63, [%r6+68];
	ld.shared.f32 	%f64, [%r9+2176];
	fma.rn.f32 	%f65, %f63, %f64, %f62;
	ld.shared.f32 	%f66, [%r6+72];
	ld.shared.f32 	%f67, [%r9+2304];
	fma.rn.f32 	%f68, %f66, %f67, %f65;
	ld.shared.f32 	%f69, [%r6+76];
	ld.shared.f32 	%f70, [%r9+2432];
	fma.rn.f32 	%f71, %f69, %f70, %f68;
	ld.shared.f32 	%f72, [%r6+80];
	ld.shared.f32 	%f73, [%r9+2560];
	fma.rn.f32 	%f74, %f72, %f73, %f71;
	ld.shared.f32 	%f75, [%r6+84];
	ld.shared.f32 	%f76, [%r9+2688];
	fma.rn.f32 	%f77, %f75, %f76, %f74;
	ld.shared.f32 	%f78, [%r6+88];
	ld.shared.f32 	%f79, [%r9+2816];
	fma.rn.f32 	%f80, %f78, %f79, %f77;
	ld.shared.f32 	%f81, [%r6+92];
	ld.shared.f32 	%f82, [%r9+2944];
	fma.rn.f32 	%f83, %f81, %f82, %f80;
	ld.shared.f32 	%f84, [%r6+96];
	ld.shared.f32 	%f85, [%r9+3072];
	fma.rn.f32 	%f86, %f84, %f85, %f83;
	ld.shared.f32 	%f87, [%r6+100];
	ld.shared.f32 	%f88, [%r9+3200];
	fma.rn.f32 	%f89, %f87, %f88, %f86;
	ld.shared.f32 	%f90, [%r6+104];
	ld.shared.f32 	%f91, [%r9+3328];
	fma.rn.f32 	%f92, %f90, %f91, %f89;
	ld.shared.f32 	%f93, [%r6+108];
	ld.shared.f32 	%f94, [%r9+3456];
	fma.rn.f32 	%f95, %f93, %f94, %f92;
	ld.shared.f32 	%f96, [%r6+112];
	ld.shared.f32 	%f97, [%r9+3584];
	fma.rn.f32 	%f98, %f96, %f97, %f95;
	ld.shared.f32 	%f99, [%r6+116];
	ld.shared.f32 	%f100, [%r9+3712];
	fma.rn.f32 	%f101, %f99, %f100, %f98;
	ld.shared.f32 	%f102, [%r6+120];
	ld.shared.f32 	%f103, [%r9+3840];
	fma.rn.f32 	%f104, %f102, %f103, %f101;
	ld.shared.f32 	%f105, [%r6+124];
	ld.shared.f32 	%f106, [%r9+3968];
	fma.rn.f32 	%f110, %f105, %f106, %f104;
	bar.sync 	0;
	add.s32 	%r41, %r41, 1;
	setp.ne.s32 	%p8, %r41, 0;
	add.s32 	%r40, %r40, %r12;
	add.s32 	%r39, %r39, 32;
	add.s32 	%r38, %r38, 32;
	add.s32 	%r37, %r37, 32;
	@%p8 bra 	$L__BB5_2;
$L__BB5_7:
	max.s32 	%r35, %r3, %r5;
	setp.ge.s32 	%p9, %r35, %r24;
	@%p9 bra 	$L__BB5_9;
	mad.lo.s32 	%r36, %r24, %r3, %r5;
	cvta.to.global.u64 	%rd10, %rd4;
	mul.wide.u32 	%rd11, %r36, 4;
	add.s64 	%rd12, %rd10, %rd11;
	st.global.f32 	[%rd12], %f110;
$L__BB5_9:
	ret;

}


// ===== COMPILED SASS (sm_100) =====

	.target	sm_100

	.elftype	@"ET_EXEC"


//--------------------- .note.nv.tkinfo           --------------------------
	.section	.note.nv.tkinfo,"",@"SHT_NOTE"
	.sectionflags	@"SHF_NOTE_NV_TKINFO"
	.tkinfo
        /*0018*/ 	.word	0x00000002
        /*0030*/ 	.string	""
        /*0030*/ 	.string	"ptxas"
        /*0030*/ 	.string	"Cuda compilation tools, release 13.0, V13.0.88"
        /*0030*/ 	.string	"Build cuda_13.0.r13.0/compiler.36424714_0"
        /*0030*/ 	.string	"-arch sm_100 -m 64 "



//--------------------- .note.nv.cuinfo           --------------------------
	.section	.note.nv.cuinfo,"",@"SHT_NOTE"
	.sectionflags	@"SHF_NOTE_NV_CUINFO"
        /*0018*/ 	.short	0x0002
        /*001a*/ 	.short	0x0064
        /*001c*/ 	.short	0x0082
	.zero		2


//--------------------- .nv.info                  --------------------------
	.section	.nv.info,"",@"SHT_CUDA_INFO"
	.align	4


	//----- nvinfo : EIATTR_REGCOUNT
	.align		4
        /*0000*/ 	.byte	0x04, 0x2f
        /*0002*/ 	.short	(.L_1 - .L_0)
	.align		4
.L_0:
        /*0004*/ 	.word	index@(_Z19matrixMultiplyBasicPfPKfS1_i)
        /*0008*/ 	.word	0x0000001e


	//----- nvinfo : EIATTR_FRAME_SIZE
	.align		4
.L_1:
        /*000c*/ 	.byte	0x04, 0x11
        /*000e*/ 	.short	(.L_3 - .L_2)
	.align		4
.L_2:
        /*0010*/ 	.word	index@(_Z19matrixMultiplyBasicPfPKfS1_i)
        /*0014*/ 	.word	0x00000000


	//----- nvinfo : EIATTR_REGCOUNT
	.align		4
.L_3:
        /*0018*/ 	.byte	0x04, 0x2f
        /*001a*/ 	.short	(.L_5 - .L_4)
	.align		4
.L_4:
        /*001c*/ 	.word	index@(_Z20matrixMultiplyTiled2PfPKfS1_i)
        /*0020*/ 	.word	0x00000020


	//----- nvinfo : EIATTR_FRAME_SIZE
	.align		4
.L_5:
        /*0024*/ 	.byte	0x04, 0x11
        /*0026*/ 	.short	(.L_7 - .L_6)
	.align		4
.L_6:
        /*0028*/ 	.word	index@(_Z20matrixMultiplyTiled2PfPKfS1_i)
        /*002c*/ 	.word	0x00000000


	//----- nvinfo : EIATTR_REGCOUNT
	.align		4
.L_7:
        /*0030*/ 	.byte	0x04, 0x2f
        /*0032*/ 	.short	(.L_9 - .L_8)
	.align		4
.L_8:
        /*0034*/ 	.word	index@(_Z20matrixMultiplyTiled4PfPKfS1_i)
        /*0038*/ 	.word	0x00000020


	//----- nvinfo : EIATTR_FRAME_SIZE
	.align		4
.L_9:
        /*003c*/ 	.byte	0x04, 0x11
        /*003e*/ 	.short	(.L_11 - .L_10)
	.align		4
.L_10:
        /*0040*/ 	.word	index@(_Z20matrixMultiplyTiled4PfPKfS1_i)
        /*0044*/ 	.word	0x00000000


	//----- nvinfo : EIATTR_REGCOUNT
	.align		4
.L_11:
        /*0048*/ 	.byte	0x04, 0x2f
        /*004a*/ 	.short	(.L_13 - .L_12)
	.align		4
.L_12:
        /*004c*/ 	.word	index@(_Z20matrixMultiplyTiled8PfPKfS1_i)
        /*0050*/ 	.word	0x00000020


	//----- nvinfo : EIATTR_FRAME_SIZE
	.align		4
.L_13:
        /*0054*/ 	.byte	0x04, 0x11
        /*0056*/ 	.short	(.L_15 - .L_14)
	.align		4
.L_14:
        /*0058*/ 	.word	index@(_Z20matrixMultiplyTiled8PfPKfS1_i)
        /*005c*/ 	.word	0x00000000


	//----- nvinfo : EIATTR_REGCOUNT
	.align		4
.L_15:
        /*0060*/ 	.byte	0x04, 0x2f
        /*0062*/ 	.short	(.L_17 - .L_16)
	.align		4
.L_16:
        /*0064*/ 	.word	index@(_Z21matrixMultiplyTiled16PfPKfS1_i)
        /*0068*/ 	.word	0x00000020


	//----- nvinfo : EIATTR_FRAME_SIZE
	.align		4
.L_17:
        /*006c*/ 	.byte	0x04, 0x11
        /*006e*/ 	.short	(.L_19 - .L_18)
	.align		4
.L_18:
        /*0070*/ 	.word	index@(_Z21matrixMultiplyTiled16PfPKfS1_i)
        /*0074*/ 	.word	0x00000000


	//----- nvinfo : EIATTR_REGCOUNT
	.align		4
.L_19:
        /*0078*/ 	.byte	0x04, 0x2f
        /*007a*/ 	.short	(.L_21 - .L_20)
	.align		4
.L_20:
        /*007c*/ 	.word	index@(_Z21matrixMultiplyTiled32PfPKfS1_i)
        /*0080*/ 	.word	0x00000020


	//----- nvinfo : EIATTR_FRAME_SIZE
	.align		4
.L_21:
        /*0084*/ 	.byte	0x04, 0x11
        /*0086*/ 	.short	(.L_23 - .L_22)
	.align		4
.L_22:
        /*0088*/ 	.word	index@(_Z21matrixMultiplyTiled32PfPKfS1_i)
        /*008c*/ 	.word	0x00000000


	//----- nvinfo : EIATTR_MIN_STACK_SIZE
	.align		4
.L_23:
        /*0090*/ 	.byte	0x04, 0x12
        /*0092*/ 	.short	(.L_25 - .L_24)
	.align		4
.L_24:
        /*0094*/ 	.word	index@(_Z21matrixMultiplyTiled32PfPKfS1_i)
        /*0098*/ 	.word	0x00000000


	//----- nvinfo : EIATTR_MIN_STACK_SIZE
	.align		4
.L_25:
        /*009c*/ 	.byte	0x04, 0x12
        /*009e*/ 	.short	(.L_27 - .L_26)
	.align		4
.L_26:
        /*00a0*/ 	.word	index@(_Z21matrixMultiplyTiled16PfPKfS1_i)
        /*00a4*/ 	.word	0x00000000


	//----- nvinfo : EIATTR_MIN_STACK_SIZE
	.align		4
.L_27:
        /*00a8*/ 	.byte	0x04, 0x12
        /*00aa*/ 	.short	(.L_29 - .L_28)
	.align		4
.L_28:
        /*00ac*/ 	.word	index@(_Z20matrixMultiplyTiled8PfPKfS1_i)
        /*00b0*/ 	.word	0x00000000


	//----- nvinfo : EIATTR_MIN_STACK_SIZE
	.align		4
.L_29:
        /*00b4*/ 	.byte	0x04, 0x12
        /*00b6*/ 	.short	(.L_31 - .L_30)
	.align		4
.L_30:
        /*00b8*/ 	.word	index@(_Z20matrixMultiplyTiled4PfPKfS1_i)
        /*00bc*/ 	.word	0x00000000


	//----- nvinfo : EIATTR_MIN_STACK_SIZE
	.align		4
.L_31:
        /*00c0*/ 	.byte	0x04, 0x12
        /*00c2*/ 	.short	(.L_33 - .L_32)
	.align		4
.L_32:
        /*00c4*/ 	.word	index@(_Z20matrixMultiplyTiled2PfPKfS1_i)
        /*00c8*/ 	.word	0x00000000


	//----- nvinfo : EIATTR_MIN_STACK_SIZE
	.align		4
.L_33:
        /*00cc*/ 	.byte	0x04, 0x12
        /*00ce*/ 	.short	(.L_35 - .L_34)
	.align		4
.L_34:
        /*00d0*/ 	.word	index@(_Z19matrixMultiplyBasicPfPKfS1_i)
        /*00d4*/ 	.word	0x00000000
.L_35:


//--------------------- .nv.compat                --------------------------
	.section	.nv.compat,"",@"SHT_CUDA_COMPAT_INFO"
	.align	4
        /*0000*/ 	.byte	0x02, 0x09, 0x00, 0x00, 0x02, 0x02, 0x01, 0x00, 0x02, 0x05, 0x05, 0x00, 0x03, 0x07, 0x01, 0x01
        /*0010*/ 	.byte	0x02, 0x03, 0x00, 0x00, 0x02, 0x06, 0x01, 0x00, 0x04, 0x0b, 0x08, 0x00, 0x09, 0x00, 0x00, 0x00
        /*0020*/ 	.byte	0x00, 0x00, 0x00, 0x00


//--------------------- .nv.info._Z21matrixMultiplyTiled32PfPKfS1_i --------------------------
	.section	.nv.info._Z21matrixMultiplyTiled32PfPKfS1_i,"",@"SHT_CUDA_INFO"
	.sectionflags	@""
	.align	4


	//----- nvinfo : EIATTR_CUDA_API_VERSION
	.align		4
        /*0000*/ 	.byte	0x04, 0x37
        /*0002*/ 	.short	(.L_37 - .L_36)
.L_36:
        /*0004*/ 	.word	0x00000082


	//----- nvinfo : EIATTR_KPARAM_INFO
	.align		4
.L_37:
        /*0008*/ 	.byte	0x04, 0x17
        /*000a*/ 	.short	(.L_39 - .L_38)
.L_38:
        /*000c*/ 	.word	0x00000000
        /*0010*/ 	.short	0x0003
        /*0012*/ 	.short	0x0018
        /*0014*/ 	.byte	0x00, 0xf0, 0x11, 0x00


	//----- nvinfo : EIATTR_KPARAM_INFO
	.align		4
.L_39:
        /*0018*/ 	.byte	0x04, 0x17
        /*001a*/ 	.short	(.L_41 - .L_40)
.L_40:
        /*001c*/ 	.word	0x00000000
        /*0020*/ 	.short	0x0002
        /*0022*/ 	.short	0x0010
        /*0024*/ 	.byte	0x00, 0xf5, 0x21, 0x00


	//----- nvinfo : EIATTR_KPARAM_INFO
	.align		4
.L_41:
        /*0028*/ 	.byte	0x04, 0x17
        /*002a*/ 	.short	(.L_43 - .L_42)
.L_42:
        /*002c*/ 	.word	0x00000000
        /*0030*/ 	.short	0x0001
        /*0032*/ 	.short	0x0008
        /*0034*/ 	.byte	0x00, 0xf5, 0x21, 0x00


	//----- nvinfo : EIATTR_KPARAM_INFO
	.align		4
.L_43:
        /*0038*/ 	.byte	0x04, 0x17
        /*003a*/ 	.short	(.L_45 - .L_44)
.L_44:
        /*003c*/ 	.word	0x00000000
        /*0040*/ 	.short	0x0000
        /*0042*/ 	.short	0x0000
        /*0044*/ 	.byte	0x00, 0xf5, 0x21, 0x00


	//----- nvinfo : EIATTR_SPARSE_MMA_MASK
	.align		4
.L_45:
        /*0048*/ 	.byte	0x03, 0x50
        /*004a*/ 	.short	0x0000


	//----- nvinfo : EIATTR_MAXREG_COUNT
	.align		4
        /*004c*/ 	.byte	0x03, 0x1b
        /*004e*/ 	.short	0x00ff


	//----- nvinfo : EIATTR_NUM_BARRIERS
	.align		4
        /*0050*/ 	.byte	0x02, 0x4c
        /*0052*/ 	.byte	0x01
	.zero		1


	//----- nvinfo : EIATTR_MERCURY_ISA_VERSION
	.align		4
        /*0054*/ 	.byte	0x03, 0x5f
        /*0056*/ 	.short	0x0101


	//----- nvinfo : EIATTR_VRC_CTA_INIT_COUNT
	.align		4
        /*0058*/ 	.byte	0x02, 0x4a
	.zero		1
	.zero		1


	//----- nvinfo : EIATTR_EXIT_INSTR_OFFSETS
	.align		4
        /*005c*/ 	.byte	0x04, 0x1c
        /*005e*/ 	.short	(.L_47 - .L_46)


	//   ....[0]....
.L_46:
        /*0060*/ 	.word	0x00000800


	//   ....[1]....
        /*0064*/ 	.word	0x00000850


	//----- nvinfo : EIATTR_CBANK_PARAM_SIZE
	.align		4
.L_47:
        /*0068*/ 	.byte	0x03, 0x19
        /*006a*/ 	.short	0x001c


	//----- nvinfo : EIATTR_PARAM_CBANK
	.align		4
        /*006c*/ 	.byte	0x04, 0x0a
        /*006e*/ 	.short	(.L_49 - .L_48)
	.align		4
.L_48:
        /*0070*/ 	.word	index@(.nv.constant0._Z21matrixMultiplyTiled32PfPKfS1_i)
        /*0074*/ 	.short	0x0380
        /*0076*/ 	.short	0x001c


	//----- nvinfo : EIATTR_SW_WAR
	.align		4
.L_49:
        /*0078*/ 	.byte	0x04, 0x36
        /*007a*/ 	.short	(.L_51 - .L_50)
.L_50:
        /*007c*/ 	.word	0x00000008
.L_51:


//--------------------- .nv.info._Z21matrixMultiplyTiled16PfPKfS1_i --------------------------
	.section	.nv.info._Z21matrixMultiplyTiled16PfPKfS1_i,"",@"SHT_CUDA_INFO"
	.sectionflags	@""
	.align	4


	//----- nvinfo : EIATTR_CUDA_API_VERSION
	.align		4
        /*0000*/ 	.byte	0x04, 0x37
        /*0002*/ 	.short	(.L_53 - .L_52)
.L_52:
        /*0004*/ 	.word	0x00000082


	//----- nvinfo : EIATTR_KPARAM_INFO
	.align		4
.L_53:
        /*0008*/ 	.byte	0x04, 0x17
        /*000a*/ 	.short	(.L_55 - .L_54)
.L_54:
        /*000c*/ 	.word	0x00000000
        /*0010*/ 	.short	0x0003
        /*0012*/ 	.short	0x0018
        /*0014*/ 	.byte	0x00, 0xf0, 0x11, 0x00


	//----- nvinfo : EIATTR_KPARAM_INFO
	.align		4
.L_55:
        /*0018*/ 	.byte	0x04, 0x17
        /*001a*/ 	.short	(.L_57 - .L_56)
.L_56:
        /*001c*/ 	.word	0x00000000
        /*0020*/ 	.short	0x0002
        /*0022*/ 	.short	0x0010
        /*0024*/ 	.byte	0x00, 0xf5, 0x21, 0x00


	//----- nvinfo : EIATTR_KPARAM_INFO
	.align		4
.L_57:
        /*0028*/ 	.byte	0x04, 0x17
        /*002a*/ 	.short	(.L_59 - .L_58)
.L_58:
        /*002c*/ 	.word	0x00000000
        /*0030*/ 	.short	0x0001
        /*0032*/ 	.short	0x0008
        /*0034*/ 	.byte	0x00, 0xf5, 0x21, 0x00


	//----- nvinfo : EIATTR_KPARAM_INFO
	.align		4
.L_59:
        /*0038*/ 	.byte	0x04, 0x17
        /*003a*/ 	.short	(.L_61 - .L_60)
.L_60:
        /*003c*/ 	.word	0x00000000
        /*0040*/ 	.short	0x0000
        /*0042*/ 	.short	0x0000
        /*0044*/ 	.byte	0x00, 0xf5, 0x21, 0x00


	//----- nvinfo : EIATTR_SPARSE_MMA_MASK
	.align		4
.L_61:
        /*0048*/ 	.byte	0x03, 0x50
        /*004a*/ 	.short	0x0000


	//----- nvinfo : EIATTR_MAXREG_COUNT
	.align		4
        /*004c*/ 	.byte	0x03, 0x1b
        /*004e*/ 	.short	0x00ff


	//----- nvinfo : EIATTR_NUM_BARRIERS
	.align		4
        /*0050*/ 	.byte	0x02, 0x4c
        /*0052*/ 	.byte	0x01
	.zero		1


	//----- nvinfo : EIATTR_MERCURY_ISA_VERSION
	.align		4
        /*0054*/ 	.byte	0x03, 0x5f
        /*0056*/ 	.short	0x0101


	//----- nvinfo : EIATTR_VRC_CTA_INIT_COUNT
	.align		4
        /*0058*/ 	.byte	0x02, 0x4a
	.zero		1
	.zero		1


	//----- nvinfo : EIATTR_EXIT_INSTR_OFFSETS
	.align		4
        /*005c*/ 	.byte	0x04, 0x1c
        /*005e*/ 	.short	(.L_63 - .L_62)


	//   ....[0]....
.L_62:
        /*0060*/ 	.word	0x000005c0


	//   ....[1]....
        /*0064*/ 	.word	0x00000610


	//----- nvinfo : EIATTR_CBANK_PARAM_SIZE
	.align		4
.L_63:
        /*0068*/ 	.byte	0x03, 0x19
        /*006a*/ 	.short	0x001c


	//----- nvinfo : EIATTR_PARAM_CBANK
	.align		4
        /*006c*/ 	.byte	0x04, 0x0a
        /*006e*/ 	.short	(.L_65 - .L_64)
	.align		4
.L_64:
        /*0070*/ 	.word	index@(.nv.constant0._Z21matrixMultiplyTiled16PfPKfS1_i)
        /*0074*/ 	.short	0x0380
        /*0076*/ 	.short	0x001c


	//----- nvinfo : EIATTR_SW_WAR
	.align		4
.L_65:
        /*0078*/ 	.byte	0x04, 0x36
        /*007a*/ 	.short	(.L_67 - .L_66)
.L_66:
        /*007c*/ 	.word	0x00000008
.L_67:


//--------------------- .nv.info._Z20matrixMultiplyTiled8PfPKfS1_i --------------------------
	.section	.nv.info._Z20matrixMultiplyTiled8PfPKfS1_i,"",@"SHT_CUDA_INFO"
	.sectionflags	@""
	.align	4


	//----- nvinfo : EIATTR_CUDA_API_VERSION
	.align		4
        /*0000*/ 	.byte	0x04, 0x37
        /*0002*/ 	.short	(.L_69 - .L_68)
.L_68:
        /*0004*/ 	.word	0x00000082


	//----- nvinfo : EIATTR_KPARAM_INFO
	.align		4
.L_69:
        /*0008*/ 	.byte	0x04, 0x17
        /*000a*/ 	.short	(.L_71 - .L_70)
.L_70:
        /*000c*/ 	.word	0x00000000
        /*0010*/ 	.short	0x0003
        /*0012*/ 	.short	0x0018
        /*0014*/ 	.byte	0x00, 0xf0, 0x11, 0x00


	//----- nvinfo : EIATTR_KPARAM_INFO
	.align		4
.L_71:
        /*0018*/ 	.byte	0x04, 0x17
        /*001a*/ 	.short	(.L_73 - .L_72)
.L_72:
        /*001c*/ 	.word	0x00000000
        /*0020*/ 	.short	0x0002
        /*0022*/ 	.short	0x0010
        /*0024*/ 	.byte	0x00, 0xf5, 0x21, 0x00


	//----- nvinfo : EIATTR_KPARAM_INFO
	.align		4
.L_73:
        /*0028*/ 	.byte	0x04, 0x17
        /*002a*/ 	.short	(.L_75 - .L_74)
.L_74:
        /*002c*/ 	.word	0x00000000
        /*0030*/ 	.short	0x0001
        /*0032*/ 	.short	0x0008
        /*0034*/ 	.byte	0x00, 0xf5, 0x21, 0x00


	//----- nvinfo : EIATTR_KPARAM_INFO
	.align		4
.L_75:
        /*0038*/ 	.byte	0x04, 0x17
        /*003a*/ 	.short	(.L_77 - .L_76)
.L_76:
        /*003c*/ 	.word	0x00000000
        /*0040*/ 	.short	0x0000
        /*0042*/ 	.short	0x0000
        /*0044*/ 	.byte	0x00, 0xf5, 0x21, 0x00


	//----- nvinfo : EIATTR_SPARSE_MMA_MASK
	.align		4
.L_77:
        /*0048*/ 	.byte	0x03, 0x50
        /*004a*/ 	.short	0x0000


	//----- nvinfo : EIATTR_MAXREG_COUNT
	.align		4
        /*004c*/ 	.byte	0x03, 0x1b
        /*004e*/ 	.short	0x00ff


	//----- nvinfo : EIATTR_NUM_BARRIERS
	.align		4
        /*0050*/ 	.byte	0x02, 0x4c
        /*0052*/ 	.byte	0x01
	.zero		1


	//----- nvinfo : EIATTR_MERCURY_ISA_VERSION
	.align		4
        /*0054*/ 	.byte	0x03, 0x5f
        /*0056*/ 	.short	0x0101


	//----- nvinfo : EIATTR_VRC_CTA_INIT_COUNT
	.align		4
        /*0058*/ 	.byte	0x02, 0x4a
	.zero		1
	.zero		1


	//----- nvinfo : EIATTR_EXIT_INSTR_OFFSETS
	.align		4
        /*005c*/ 	.byte	0x04, 0x1c
        /*005e*/ 	.short	(.L_79 - .L_78)


	//   ....[0]....
.L_78:
        /*0060*/ 	.word	0x000009b0


	//   ....[1]....
        /*0064*/ 	.word	0x00000a00


	//----- nvinfo : EIATTR_CBANK_PARAM_SIZE
	.align		4
.L_79:
        /*0068*/ 	.byte	0x03, 0x19
        /*006a*/ 	.short	0x001c


	//----- nvinfo : EIATTR_PARAM_CBANK
	.align		4
        /*006c*/ 	.byte	0x04, 0x0a
        /*006e*/ 	.short	(.L_81 - .L_80)
	.align		4
.L_80:
        /*0070*/ 	.word	index@(.nv.constant0._Z20matrixMultiplyTiled8PfPKfS1_i)
        /*0074*/ 	.short	0x0380
        /*0076*/ 	.short	0x001c


	//----- nvinfo : EIATTR_SW_WAR
	.align		4
.L_81:
        /*0078*/ 	.byte	0x04, 0x36
        /*007a*/ 	.short	(.L_83 - .L_82)
.L_82:
        /*007c*/ 	.word	0x00000008
.L_83:


//--------------------- .nv.info._Z20matrixMultiplyTiled4PfPKfS1_i --------------------------
	.section	.nv.info._Z20matrixMultiplyTiled4PfPKfS1_i,"",@"SHT_CUDA_INFO"
	.sectionflags	@""
	.align	4


	//----- nvinfo : EIATTR_CUDA_API_VERSION
	.align		4
        /*0000*/ 	.byte	0x04, 0x37
        /*0002*/ 	.short	(.L_85 - .L_84)
.L_84:
        /*0004*/ 	.word	0x00000082


	//----- nvinfo : EIATTR_KPARAM_INFO
	.align		4
.L_85:
        /*0008*/ 	.byte	0x04, 0x17
        /*000a*/ 	.short	(.L_87 - .L_86)
.L_86:
        /*000c*/ 	.word	0x00000000
        /*0010*/ 	.short	0x0003
        /*0012*/ 	.short	0x0018
        /*0014*/ 	.byte	0x00, 0xf0, 0x11, 0x00


	//----- nvinfo : EIATTR_KPARAM_INFO
	.align		4
.L_87:
        /*0018*/ 	.byte	0x04, 0x17
        /*001a*/ 	.short	(.L_89 - .L_88)
.L_88:
        /*001c*/ 	.word	0x00000000
        /*0020*/ 	.short	0x0002
        /*0022*/ 	.short	0x0010
        /*0024*/ 	.byte	0x00, 0xf5, 0x21, 0x00


	//----- nvinfo : EIATTR_KPARAM_INFO
	.align		4
.L_89:
        /*0028*/ 	.byte	0x04, 0x17
        /*002a*/ 	.short	(.L_91 - .L_90)
.L_90:
        /*002c*/ 	.word	0x00000000
        /*0030*/ 	.short	0x0001
        /*0032*/ 	.short	0x0008
        /*0034*/ 	.byte	0x00, 0xf5, 0x21, 0x00


	//----- nvinfo : EIATTR_KPARAM_INFO
	.align		4
.L_91:
        /*0038*/ 	.byte	0x04, 0x17
        /*003a*/ 	.short	(.L_93 - .L_92)
.L_92:
        /*003c*/ 	.word	0x00000000
        /*0040*/ 	.short	0x0000
        /*0042*/ 	.short	0x0000
        /*0044*/ 	.byte	0x00, 0xf5, 0x21, 0x00


	//----- nvinfo : EIATTR_SPARSE_MMA_MASK
	.align		4
.L_93:
        /*0048*/ 	.byte	0x03, 0x50
        /*004a*/ 	.short	0x0000


	//----- nvinfo : EIATTR_MAXREG_COUNT
	.align		4
        /*004c*/ 	.byte	0x03, 0x1b
        /*004e*/ 	.short	0x00ff


	//----- nvinfo : EIATTR_NUM_BARRIERS
	.align		4
        /*0050*/ 	.byte	0x02, 0x4c
        /*0052*/ 	.byte	0x01
	.zero		1


	//----- nvinfo : EIATTR_MERCURY_ISA_VERSION
	.align		4
        /*0054*/ 	.byte	0x03, 0x5f
        /*0056*/ 	.short	0x0101


	//----- nvinfo : EIATTR_VRC_CTA_INIT_COUNT
	.align		4
        /*0058*/ 	.byte	0x02, 0x4a
	.zero		1
	.zero		1


	//----- nvinfo : EIATTR_EXIT_INSTR_OFFSETS
	.align		4
        /*005c*/ 	.byte	0x04, 0x1c
        /*005e*/ 	.short	(.L_95 - .L_94)


	//   ....[0]....
.L_94:
        /*0060*/ 	.word	0x00000c30


	//   ....[1]....
        /*0064*/ 	.word	0x00000c80


	//----- nvinfo : EIATTR_CBANK_PARAM_SIZE
	.align		4
.L_95:
        /*0068*/ 	.byte	0x03, 0x19
        /*006a*/ 	.short	0x001c


	//----- nvinfo : EIATTR_PARAM_CBANK
	.align		4
        /*006c*/ 	.byte	0x04, 0x0a
        /*006e*/ 	.short	(.L_97 - .L_96)
	.align		4
.L_96:
        /*0070*/ 	.word	index@(.nv.constant0._Z20matrixMultiplyTiled4PfPKfS1_i)
        /*0074*/ 	.short	0x0380
        /*0076*/ 	.short	0x001c


	//----- nvinfo : EIATTR_SW_WAR
	.align		4
.L_97:
        /*0078*/ 	.byte	0x04, 0x36
        /*007a*/ 	.short	(.L_99 - .L_98)
.L_98:
        /*007c*/ 	.word	0x00000008
.L_99:


//--------------------- .nv.info._Z20matrixMultiplyTiled2PfPKfS1_i --------------------------
	.section	.nv.info._Z20matrixMultiplyTiled2PfPKfS1_i,"",@"SHT_CUDA_INFO"
	.sectionflags	@""
	.align	4


	//----- nvinfo : EIATTR_CUDA_API_VERSION
	.align		4
        /*0000*/ 	.byte	0x04, 0x37
        /*0002*/ 	.short	(.L_101 - .L_100)
.L_100:
        /*0004*/ 	.word	0x00000082


	//----- nvinfo : EIATTR_KPARAM_INFO
	.align		4
.L_101:
        /*0008*/ 	.byte	0x04, 0x17
        /*000a*/ 	.short	(.L_103 - .L_102)
.L_102:
        /*000c*/ 	.word	0x00000000
        /*0010*/ 	.short	0x0003
        /*0012*/ 	.short	0x0018
        /*0014*/ 	.byte	0x00, 0xf0, 0x11, 0x00


	//----- nvinfo : EIATTR_KPARAM_INFO
	.align		4
.L_103:
        /*0018*/ 	.byte	0x04, 0x17
        /*001a*/ 	.short	(.L_105 - .L_104)
.L_104:
        /*001c*/ 	.word	0x00000000
        /*0020*/ 	.short	0x0002
        /*0022*/ 	.short	0x0010
        /*0024*/ 	.byte	0x00, 0xf5, 0x21, 0x00


	//----- nvinfo : EIATTR_KPARAM_INFO
	.align		4
.L_105:
        /*0028*/ 	.byte	0x04, 0x17
        /*002a*/ 	.short	(.L_107 - .L_106)
.L_106:
        /*002c*/ 	.word	0x00000000
        /*0030*/ 	.short	0x0001
        /*0032*/ 	.short	0x0008
        /*0034*/ 	.byte	0x00, 0xf5, 0x21, 0x00


	//----- nvinfo : EIATTR_KPARAM_INFO
	.align		4
.L_107:
        /*0038*/ 	.byte	0x04, 0x17
        /*003a*/ 	.short	(.L_109 - .L_108)
.L_108:
        /*003c*/ 	.word	0x00000000
        /*0040*/ 	.short	0x0000
        /*0042*/ 	.short	0x0000
        /*0044*/ 	.byte	0x00, 0xf5, 0x21, 0x00


	//----- nvinfo : EIATTR_SPARSE_MMA_MASK
	.align		4
.L_109:
        /*0048*/ 	.byte	0x03, 0x50
        /*004a*/ 	.short	0x0000


	//----- nvinfo : EIATTR_MAXREG_COUNT
	.align		4
        /*004c*/ 	.byte	0x03, 0x1b
        /*004e*/ 	.short	0x00ff


	//----- nvinfo : EIATTR_NUM_BARRIERS
	.align		4
        /*0050*/ 	.byte	0x02, 0x4c
        /*0052*/ 	.byte	0x01
	.zero		1


	//----- nvinfo : EIATTR_MERCURY_ISA_VERSION
	.align		4
        /*0054*/ 	.byte	0x03, 0x5f
        /*0056*/ 	.short	0x0101


	//----- nvinfo : EIATTR_VRC_CTA_INIT_COUNT
	.align		4
        /*0058*/ 	.byte	0x02, 0x4a
	.zero		1
	.zero		1


	//----- nvinfo : EIATTR_EXIT_INSTR_OFFSETS
	.align		4
        /*005c*/ 	.byte	0x04, 0x1c
        /*005e*/ 	.short	(.L_111 - .L_110)


	//   ....[0]....
.L_110:
        /*0060*/ 	.word	0x00000af0


	//   ....[1]....
        /*0064*/ 	.word	0x00000b40


	//----- nvinfo : EIATTR_CBANK_PARAM_SIZE
	.align		4
.L_111:
        /*0068*/ 	.byte	0x03, 0x19
        /*006a*/ 	.short	0x001c


	//----- nvinfo : EIATTR_PARAM_CBANK
	.align		4
        /*006c*/ 	.byte	0x04, 0x0a
        /*006e*/ 	.short	(.L_113 - .L_112)
	.align		4
.L_112:
        /*0070*/ 	.word	index@(.nv.constant0._Z20matrixMultiplyTiled2PfPKfS1_i)
        /*0074*/ 	.short	0x0380
        /*0076*/ 	.short	0x001c


	//----- nvinfo : EIATTR_SW_WAR
	.align		4
.L_113:
        /*0078*/ 	.byte	0x04, 0x36
        /*007a*/ 	.short	(.L_115 - .L_114)
.L_114:
        /*007c*/ 	.word	0x00000008
.L_115:


//--------------------- .nv.info._Z19matrixMultiplyBasicPfPKfS1_i --------------------------
	.section	.nv.info._Z19matrixMultiplyBasicPfPKfS1_i,"",@"SHT_CUDA_INFO"
	.sectionflags	@""
	.align	4


	//----- nvinfo : EIATTR_CUDA_API_VERSION
	.align		4
        /*0000*/ 	.byte	0x04, 0x37
        /*0002*/ 	.short	(.L_117 - .L_116)
.L_116:
        /*0004*/ 	.word	0x00000082


	//----- nvinfo : EIATTR_KPARAM_INFO
	.align		4
.L_117:
        /*0008*/ 	.byte	0x04, 0x17
        /*000a*/ 	.short	(.L_119 - .L_118)
.L_118:
        /*000c*/ 	.word	0x00000000
        /*0010*/ 	.short	0x0003
        /*0012*/ 	.short	0x0018
        /*0014*/ 	.byte	0x00, 0xf0, 0x11, 0x00


	//----- nvinfo : EIATTR_KPARAM_INFO
	.align		4
.L_119:
        /*0018*/ 	.byte	0x04, 0x17
        /*001a*/ 	.short	(.L_121 - .L_120)
.L_120:
        /*001c*/ 	.word	0x00000000
        /*0020*/ 	.short	0x0002
        /*0022*/ 	.short	0x0010
        /*0024*/ 	.byte	0x00, 0xf5, 0x21, 0x00


	//----- nvinfo : EIATTR_KPARAM_INFO
	.align		4
.L_121:
        /*0028*/ 	.byte	0x04, 0x17
        /*002a*/ 	.short	(.L_123 - .L_122)
.L_122:
        /*002c*/ 	.word	0x00000000
        /*0030*/ 	.short	0x0001
        /*0032*/ 	.short	0x0008
        /*0034*/ 	.byte	0x00, 0xf5, 0x21, 0x00


	//----- nvinfo : EIATTR_KPARAM_INFO
	.align		4
.L_123:
        /*0038*/ 	.byte	0x04, 0x17
        /*003a*/ 	.short	(.L_125 - .L_124)
.L_124:
        /*003c*/ 	.word	0x00000000
        /*0040*/ 	.short	0x0000
        /*0042*/ 	.short	0x0000
        /*0044*/ 	.byte	0x00, 0xf5, 0x21, 0x00


	//----- nvinfo : EIATTR_SPARSE_MMA_MASK
	.align		4
.L_125:
        /*0048*/ 	.byte	0x03, 0x50
        /*004a*/ 	.short	0x0000


	//----- nvinfo : EIATTR_MAXREG_COUNT
	.align		4
        /*004c*/ 	.byte	0x03, 0x1b
        /*004e*/ 	.short	0x00ff


	//----- nvinfo : EIATTR_MERCURY_ISA_VERSION
	.align		4
        /*0050*/ 	.byte	0x03, 0x5f
        /*0052*/ 	.short	0x0101


	//----- nvinfo : EIATTR_VRC_CTA_INIT_COUNT
	.align		4
        /*0054*/ 	.byte	0x02, 0x4a
	.zero		1
	.zero		1


	//----- nvinfo : EIATTR_EXIT_INSTR_OFFSETS
	.align		4
        /*0058*/ 	.byte	0x04, 0x1c
        /*005a*/ 	.short	(.L_127 - .L_126)


	//   ....[0]....
.L_126:
        /*005c*/ 	.word	0x000000c0


	//   ....[1]....
        /*0060*/ 	.word	0x00000aa0


	//----- nvinfo : EIATTR_CBANK_PARAM_SIZE
	.align		4
.L_127:
        /*0064*/ 	.byte	0x03, 0x19
        /*0066*/ 	.short	0x001c


	//----- nvinfo : EIATTR_PARAM_CBANK
	.align		4
        /*0068*/ 	.byte	0x04, 0x0a
        /*006a*/ 	.short	(.L_129 - .L_128)
	.align		4
.L_128:
        /*006c*/ 	.word	index@(.nv.constant0._Z19matrixMultiplyBasicPfPKfS1_i)
        /*0070*/ 	.short	0x0380
        /*0072*/ 	.short	0x001c


	//----- nvinfo : EIATTR_SW_WAR
	.align		4
.L_129:
        /*0074*/ 	.byte	0x04, 0x36
        /*0076*/ 	.short	(.L_131 - .L_130)
.L_130:
        /*0078*/ 	.word	0x00000008
.L_131:


//--------------------- .nv.callgraph             --------------------------
	.section	.nv.callgraph,"",@"SHT_CUDA_CALLGRAPH"
	.align	4
	.sectionentsize	8
	.align		4
        /*0000*/ 	.word	0x00000000
	.align		4
        /*0004*/ 	.word	0xffffffff
	.align		4
        /*0008*/ 	.word	0x00000000
	.align		4
        /*000c*/ 	.word	0xfffffffe
	.align		4
        /*0010*/ 	.word	0x00000000
	.align		4
        /*0014*/ 	.word	0xfffffffd
	.align		4
        /*0018*/ 	.word	0x00000000
	.align		4
        /*001c*/ 	.word	0xfffffffc


//--------------------- .text._Z21matrixMultiplyTiled32PfPKfS1_i --------------------------
	.section	.text._Z21matrixMultiplyTiled32PfPKfS1_i,"ax",@progbits
	.align	128
        .global         _Z21matrixMultiplyTiled32PfPKfS1_i
        .type           _Z21matrixMultiplyTiled32PfPKfS1_i,@function
        .size           _Z21matrixMultiplyTiled32PfPKfS1_i,(.L_x_25 - _Z21matrixMultiplyTiled32PfPKfS1_i)
        .other          _Z21matrixMultiplyTiled32PfPKfS1_i,@"STO_CUDA_ENTRY STV_DEFAULT"
_Z21matrixMultiplyTiled32PfPKfS1_i:
.text._Z21matrixMultiplyTiled32PfPKfS1_i:
[----:B------:R-:W-:Y:S01]  /*0000*/  LDC R1, c[0x0][0x37c] ;  /* 0x0000df00ff017b82 */ /* 0x000fe20000000800 */
[----:B------:R-:W0:Y:S01]  /*0010*/  LDCU UR4, c[0x0][0x398] ;  /* 0x00007300ff0477ac */ /* 0x000e220008000800 */
[----:B------:R-:W1:Y:S01]  /*0020*/  S2R R19, SR_TID.Y ;  /* 0x0000000000137919 */ /* 0x000e620000002200 */
[----:B------:R-:W-:Y:S01]  /*0030*/  HFMA2 R27, -RZ, RZ, 0, 0 ;  /* 0x00000000ff1b7431 */ /* 0x000fe200000001ff */
[----:B------:R-:W2:Y:S01]  /*0040*/  LDCU.64 UR8, c[0x0][0x358] ;  /* 0x00006b00ff0877ac */ /* 0x000ea20008000a00 */
[----:B------:R-:W1:Y:S01]  /*0050*/  S2R R18, SR_CTAID.Y ;  /* 0x0000000000127919 */ /* 0x000e620000002600 */
[----:B------:R-:W3:Y:S01]  /*0060*/  S2R R21, SR_TID.X ;  /* 0x0000000000157919 */ /* 0x000ee20000002100 */
[----:B------:R-:W3:Y:S01]  /*0070*/  S2R R4, SR_CTAID.X ;  /* 0x0000000000047919 */ /* 0x000ee20000002500 */
[----:B0-----:R-:W-:-:S04]  /*0080*/  MOV R6, UR4 ;  /* 0x0000000400067c02 */ /* 0x001fc80008000f00 */
[----:B------:R-:W-:Y:S02]  /*0090*/  ISETP.GE.AND P0, PT, R6, 0x1, PT ;  /* 0x000000010600780c */ /* 0x000fe40003f06270 */
[----:B-1----:R-:W-:Y:S02]  /*00a0*/  LEA R18, R18, R19, 0x5 ;  /* 0x0000001312127211 */ /* 0x002fe400078e28ff */
[----:B---3--:R-:W-:-:S09]  /*00b0*/  LEA R23, R4, R21, 0x5 ;  /* 0x0000001504177211 */ /* 0x008fd200078e28ff */
[----:B--2---:R-:W-:Y:S05]  /*00c0*/  @!P0 BRA `(.L_x_0) ;  /* 0x0000000400c48947 */ /* 0x004fea0003800000 */
[----:B------:R-:W0:Y:S01]  /*00d0*/  S2UR UR6, SR_CgaCtaId ;  /* 0x00000000000679c3 */ /* 0x000e220000008800 */
[----:B------:R-:W-:Y:S01]  /*00e0*/  UMOV UR4, 0x400 ;  /* 0x0000040000047882 */ /* 0x000fe20000000000 */
[----:B------:R-:W-:Y:S01]  /*00f0*/  IADD3 R2, PT, PT, R6, 0x1f, RZ ;  /* 0x0000001f06027810 */ /* 0x000fe20007ffe0ff */
[----:B------:R-:W-:Y:S01]  /*0100*/  UIADD3 UR5, UPT, UPT, UR4, 0x1000, URZ ;  /* 0x0000100004057890 */ /* 0x000fe2000fffe0ff */
[-CC-:B------:R-:W-:Y:S01]  /*0110*/  IMAD R17, R19, R6.reuse, R21.reuse ;  /* 0x0000000613117224 */ /* 0x180fe200078e0215 */
[----:B------:R-:W-:Y:S01]  /*0120*/  MOV R27, RZ ;  /* 0x000000ff001b7202 */ /* 0x000fe20000000f00 */
[----:B------:R-:W-:Y:S01]  /*0130*/  IMAD R7, R18, R6, R21 ;  /* 0x0000000612077224 */ /* 0x000fe200078e0215 */
[----:B------:R-:W-:Y:S01]  /*0140*/  SHF.R.U32.HI R2, RZ, 0x5, R2 ;  /* 0x00000005ff027819 */ /* 0x000fe20000011602 */
[----:B------:R-:W1:Y:S01]  /*0150*/  LDC R0, c[0x0][0x398] ;  /* 0x0000e600ff007b82 */ /* 0x000e620000000800 */
[----:B------:R-:W-:Y:S02]  /*0160*/  LEA R17, R4, R17, 0x5 ;  /* 0x0000001104117211 */ /* 0x000fe400078e28ff */
[----:B------:R-:W-:-:S05]  /*0170*/  IADD3 R16, PT, PT, -R2, RZ, RZ ;  /* 0x000000ff02107210 */ /* 0x000fca0007ffe1ff */
[----:B------:R-:W2:Y:S01]  /*0180*/  LDC.64 R24, c[0x0][0x388] ;  /* 0x0000e200ff187b82 */ /* 0x000ea20000000a00 */
[----:B0-----:R-:W-:Y:S02]  /*0190*/  ULEA UR4, UR6, UR4, 0x18 ;  /* 0x0000000406047291 */ /* 0x001fe4000f8ec0ff */
[----:B------:R-:W-:-:S04]  /*01a0*/  ULEA UR5, UR6, UR5, 0x18 ;  /* 0x0000000506057291 */ /* 0x000fc8000f8ec0ff */
[----:B------:R-:W-:Y:S02]  /*01b0*/  LEA R5, R19, UR4, 0x7 ;  /* 0x0000000413057c11 */ /* 0x000fe4000f8e38ff */
[C---:B------:R-:W-:Y:S02]  /*01c0*/  LEA R3, R21.reuse, UR5, 0x2 ;  /* 0x0000000515037c11 */ /* 0x040fe4000f8e10ff */
[----:B------:R-:W-:Y:S02]  /*01d0*/  LEA R4, R21, R5, 0x2 ;  /* 0x0000000515047211 */ /* 0x000fe400078e10ff */
[----:B------:R-:W-:-:S07]  /*01e0*/  LEA R2, R19, R3, 0x7 ;  /* 0x0000000313027211 */ /* 0x000fce00078e38ff */
.L_x_1:
[----:B-1----:R-:W-:Y:S01]  /*01f0*/  MOV R6, R0 ;  /* 0x0000000000067202 */ /* 0x002fe20000000f00 */
[----:B------:R-:W-:Y:S01]  /*0200*/  HFMA2 R20, -RZ, RZ, 0, 0 ;  /* 0x00000000ff147431 */ /* 0x000fe200000001ff */
[----:B------:R-:W-:Y:S01]  /*0210*/  MOV R22, RZ ;  /* 0x000000ff00167202 */ /* 0x000fe20000000f00 */
[----:B--2---:R-:W-:Y:S01]  /*0220*/  IMAD.WIDE R8, R7, 0x4, R24 ;  /* 0x0000000407087825 */ /* 0x004fe200078e0218 */
[-C--:B------:R-:W-:Y:S02]  /*0230*/  ISETP.GE.U32.AND P0, PT, R23, R6.reuse, PT ;  /* 0x000000061700720c */ /* 0x080fe40003f06070 */
[-C--:B------:R-:W-:Y:S02]  /*0240*/  ISETP.GE.AND P1, PT, R21, R6.reuse, PT ;  /* 0x000000061500720c */ /* 0x080fe40003f26270 */
[-C--:B------:R-:W-:Y:S02]  /*0250*/  ISETP.GE.OR P0, PT, R19, R6.reuse, P0 ;  /* 0x000000061300720c */ /* 0x080fe40000706670 */
[----:B------:R-:W-:-:S11]  /*0260*/  ISETP.GE.U32.OR P1, PT, R18, R6, P1 ;  /* 0x000000061200720c */ /* 0x000fd60000f26470 */
[----:B------:R-:W0:Y:S02]  /*0270*/  @!P0 LDC.64 R10, c[0x0][0x390] ;  /* 0x0000e400ff0a8b82 */ /* 0x000e240000000a00 */
[----:B------:R-:W2:Y:S01]  /*0280*/  @!P1 LDG.E R20, desc[UR8][R8.64] ;  /* 0x0000000808149981 */ /* 0x000ea2000c1e1900 */
[----:B0-----:R-:W-:-:S05]  /*0290*/  @!P0 IMAD.WIDE.U32 R10, R17, 0x4, R10 ;  /* 0x00000004110a8825 */ /* 0x001fca00078e000a */
[----:B------:R-:W3:Y:S04]  /*02a0*/  @!P0 LDG.E R22, desc[UR8][R10.64] ;  /* 0x000000080a168981 */ /* 0x000ee8000c1e1900 */
[----:B--2---:R-:W-:Y:S04]  /*02b0*/  STS [R4], R20 ;  /* 0x0000001404007388 */ /* 0x004fe80000000800 */
[----:B---3--:R-:W-:Y:S01]  /*02c0*/  STS [R2], R22 ;  /* 0x0000001602007388 */ /* 0x008fe20000000800 */
[----:B------:R-:W-:Y:S06]  /*02d0*/  BAR.SYNC.DEFER_BLOCKING 0x0 ;  /* 0x0000000000007b1d */ /* 0x000fec0000010000 */
[----:B------:R-:W-:Y:S04]  /*02e0*/  LDS R26, [R3] ;  /* 0x00000000031a7984 */ /* 0x000fe80000000800 */
[----:B------:R-:W0:Y:S04]  /*02f0*/  LDS.128 R12, [R5] ;  /* 0x00000000050c7984 */ /* 0x000e280000000c00 */
[----:B------:R-:W1:Y:S04]  /*0300*/  LDS R28, [R3+0x80] ;  /* 0x00008000031c7984 */ /* 0x000e680000000800 */
[----:B------:R-:W2:Y:S04]  /*0310*/  LDS R29, [R3+0x100] ;  /* 0x00010000031d7984 */ /* 0x000ea80000000800 */
[----:B------:R-:W-:Y:S04]  /*0320*/  LDS.128 R8, [R5+0x10] ;  /* 0x0000100005087984 */ /* 0x000fe80000000c00 */
[----:B------:R-:W-:Y:S01]  /*0330*/  LDS R20, [R3+0x280] ;  /* 0x0002800003147984 */ /* 0x000fe20000000800 */
[----:B0-----:R-:W-:-:S03]  /*0340*/  FFMA R26, R12, R26, R27 ;  /* 0x0000001a0c1a7223 */ /* 0x001fc6000000001b */
[----:B------:R-:W0:Y:S01]  /*0350*/  LDS R12, [R3+0x180] ;  /* 0x00018000030c7984 */ /* 0x000e220000000800 */
[----:B-1----:R-:W-:-:S03]  /*0360*/  FFMA R26, R28, R13, R26 ;  /* 0x0000000d1c1a7223 */ /* 0x002fc6000000001a */
[----:B------:R-:W1:Y:S01]  /*0370*/  LDS R13, [R3+0x200] ;  /* 0x00020000030d7984 */ /* 0x000e620000000800 */
[----:B--2---:R-:W-:-:S03]  /*0380*/  FFMA R29, R29, R14, R26 ;  /* 0x0000000e1d1d7223 */ /* 0x004fc6000000001a */
[----:B------:R-:W2:Y:S04]  /*0390*/  LDS R27, [R3+0x300] ;  /* 0x00030000031b7984 */ /* 0x000ea80000000800 */
[----:B------:R-:W-:Y:S01]  /*03a0*/  LDS R26, [R3+0x400] ;  /* 0x00040000031a7984 */ /* 0x000fe20000000800 */
[----:B0-----:R-:W-:-:S03]  /*03b0*/  FFMA R15, R12, R15, R29 ;  /* 0x0000000f0c0f7223 */ /* 0x001fc6000000001d */
[----:B------:R-:W-:Y:S01]  /*03c0*/  LDS R29, [R3+0xe80] ;  /* 0x000e8000031d7984 */ /* 0x000fe20000000800 */
[----:B-1----:R-:W-:-:S03]  /*03d0*/  FFMA R13, R8, R13, R15 ;  /* 0x0000000d080d7223 */ /* 0x002fc6000000000f */
[----:B------:R-:W0:Y:S01]  /*03e0*/  LDS R8, [R3+0x380] ;  /* 0x0003800003087984 */ /* 0x000e220000000800 */
[----:B------:R-:W-:-:S03]  /*03f0*/  FFMA R22, R20, R9, R13 ;  /* 0x0000000914167223 */ /* 0x000fc6000000000d */
[----:B------:R-:W1:Y:S04]  /*0400*/  LDS.128 R12, [R5+0x20] ;  /* 0x00002000050c7984 */ /* 0x000e680000000c00 */
[----:B------:R-:W3:Y:S01]  /*0410*/  LDS R20, [R3+0x480] ;  /* 0x0004800003147984 */ /* 0x000ee20000000800 */
[----:B--2---:R-:W-:-:S03]  /*0420*/  FFMA R9, R27, R10, R22 ;  /* 0x0000000a1b097223 */ /* 0x004fc60000000016 */
[----:B------:R-:W2:Y:S01]  /*0430*/  LDS R27, [R3+0x500] ;  /* 0x00050000031b7984 */ /* 0x000ea20000000800 */
[----:B0-----:R-:W-:-:S04]  /*0440*/  FFMA R9, R8, R11, R9 ;  /* 0x0000000b08097223 */ /* 0x001fc80000000009 */
[----:B-1----:R-:W-:Y:S02]  /*0450*/  FFMA R9, R12, R26, R9 ;  /* 0x0000001a0c097223 */ /* 0x002fe40000000009 */
[----:B------:R-:W0:Y:S02]  /*0460*/  LDS R12, [R3+0x580] ;  /* 0x00058000030c7984 */ /* 0x000e240000000800 */
[----:B---3--:R-:W-:Y:S02]  /*0470*/  FFMA R22, R20, R13, R9 ;  /* 0x0000000d14167223 */ /* 0x008fe40000000009 */
[----:B------:R-:W-:Y:S04]  /*0480*/  LDS R26, [R3+0x600] ;  /* 0x00060000031a7984 */ /* 0x000fe80000000800 */
        /* <DEDUP_REMOVED lines=36> */
[----:B------:R-:W1:Y:S01]  /*06d0*/  LDS.128 R8, [R5+0x70] ;  /* 0x0000700005087984 */ /* 0x000e620000000c00 */
[----:B--2---:R-:W-:-:S03]  /*06e0*/  FFMA R27, R27, R14, R20 ;  /* 0x0000000e1b1b7223 */ /* 0x004fc60000000014 */
[----:B------:R-:W2:Y:S04]  /*06f0*/  LDS R20, [R3+0xf00] ;  /* 0x000f000003147984 */ /* 0x000ea80000000800 */
[----:B------:R-:W3:Y:S01]  /*0700*/  LDS R14, [R3+0xf80] ;  /* 0x000f8000030e7984 */ /* 0x000ee20000000800 */
[----:B------:R-:W-:Y:S01]  /*0710*/  IADD3 R16, PT, PT, R16, 0x1, RZ ;  /* 0x0000000110107810 */ /* 0x000fe20007ffe0ff */
[----:B------:R-:W-:Y:S03]  /*0720*/  BAR.SYNC.DEFER_BLOCKING 0x0 ;  /* 0x0000000000007b1d */ /* 0x000fe60000010000 */
[----:B------:R-:W-:Y:S02]  /*0730*/  ISETP.NE.AND P0, PT, R16, RZ, PT ;  /* 0x000000ff1000720c */ /* 0x000fe40003f05270 */
[----:B------:R-:W-:Y:S01]  /*0740*/  IADD3 R7, PT, PT, R7, 0x20, RZ ;  /* 0x0000002007077810 */ /* 0x000fe20007ffe0ff */
[----:B0-----:R-:W-:-:S04]  /*0750*/  FFMA R15, R12, R15, R27 ;  /* 0x0000000f0c0f7223 */ /* 0x001fc8000000001b */
[----:B-1----:R-:W-:-:S04]  /*0760*/  FFMA R8, R8, R13, R15 ;  /* 0x0000000d08087223 */ /* 0x002fc8000000000f */
[----:B------:R-:W-:-:S04]  /*0770*/  FFMA R9, R29, R9, R8 ;  /* 0x000000091d097223 */ /* 0x000fc80000000008 */
[----:B--2---:R-:W-:Y:S01]  /*0780*/  FFMA R9, R20, R10, R9 ;  /* 0x0000000a14097223 */ /* 0x004fe20000000009 */
[----:B------:R-:W-:Y:S02]  /*0790*/  IADD3 R21, PT, PT, R21, 0x20, RZ ;  /* 0x0000002015157810 */ /* 0x000fe40007ffe0ff */
[----:B------:R-:W-:Y:S01]  /*07a0*/  IADD3 R19, PT, PT, R19, 0x20, RZ ;  /* 0x0000002013137810 */ /* 0x000fe20007ffe0ff */
[----:B---3--:R-:W-:Y:S01]  /*07b0*/  FFMA R27, R14, R11, R9 ;  /* 0x0000000b0e1b7223 */ /* 0x008fe20000000009 */
[----:B------:R-:W-:Y:S01]  /*07c0*/  LEA R17, R6, R17, 0x5 ;  /* 0x0000001106117211 */ /* 0x000fe200078e28ff */
[----:B------:R-:W-:Y:S06]  /*07d0*/  @P0 BRA `(.L_x_1) ;  /* 0xfffffff800840947 */ /* 0x000fec000383ffff */
.L_x_0:
[----:B------:R-:W-:-:S04]  /*07e0*/  VIMNMX R3, PT, PT, R18, R23, !PT ;  /* 0x0000001712037248 */ /* 0x000fc80007fe0100 */
[----:B------:R-:W-:-:S13]  /*07f0*/  ISETP.GE.AND P0, PT, R3, R6, PT ;  /* 0x000000060300720c */ /* 0x000fda0003f06270 */
[----:B------:R-:W-:Y:S05]  /*0800*/  @P0 EXIT ;  /* 0x000000000000094d */ /* 0x000fea0003800000 */
[----:B------:R-:W0:Y:S01]  /*0810*/  LDC.64 R2, c[0x0][0x380] ;  /* 0x0000e000ff027b82 */ /* 0x000e220000000a00 */
[----:B------:R-:W-:-:S04]  /*0820*/  IMAD R23, R18, R6, R23 ;  /* 0x0000000612177224 */ /* 0x000fc800078e0217 */
[----:B0-----:R-:W-:-:S05]  /*0830*/  IMAD.WIDE.U32 R2, R23, 0x4, R2 ;  /* 0x0000000417027825 */ /* 0x001fca00078e0002 */
[----:B------:R-:W-:Y:S01]  /*0840*/  STG.E desc[UR8][R2.64], R27 ;  /* 0x0000001b02007986 */ /* 0x000fe2000c101908 */
[----:B------:R-:W-:Y:S05]  /*0850*/  EXIT ;  /* 0x000000000000794d */ /* 0x000fea0003800000 */
.L_x_2:
[----:B------:R-:W-:-:S00]  /*0860*/  BRA `(.L_x_2) ;  /* 0xfffffffc00fc7947 */ /* 0x000fc0000383ffff */
[----:B------:R-:W-:-:S00]  /*0870*/  NOP ;  /* 0x0000000000007918 */ /* 0x000fc00000000000 */
        /* <DEDUP_REMOVED lines=8> */
.L_x_25:


//--------------------- .text._Z21matrixMultiplyTiled16PfPKfS1_i --------------------------
	.section	.text._Z21matrixMultiplyTiled16PfPKfS1_i,"ax",@progbits
	.align	128
        .global         _Z21matrixMultiplyTiled16PfPKfS1_i
        .type           _Z21matrixMultiplyTiled16PfPKfS1_i,@function
        .size           _Z21matrixMultiplyTiled16PfPKfS1_i,(.L_x_26 - _Z21matrixMultiplyTiled16PfPKfS1_i)
        .other          _Z21matrixMultiplyTiled16PfPKfS1_i,@"STO_CUDA_ENTRY STV_DEFAULT"
_Z21matrixMultiplyTiled16PfPKfS1_i:
.text._Z21matrixMultiplyTiled16PfPKfS1_i:
        /* <DEDUP_REMOVED lines=22> */
[----:B------:R-:W-:Y:S02]  /*0160*/  IMAD R7, R10, 0x10, R7 ;  /* 0x000000100a077824 */ /* 0x000fe400078e0207 */
[----:B------:R-:W-:-:S05]  /*0170*/  IADD3 R19, PT, PT, -R8, RZ, RZ ;  /* 0x000000ff08137210 */ /* 0x000fca0007ffe1ff */
[----:B------:R-:W2:Y:S01]  /*0180*/  LDC.64 R22, c[0x0][0x388] ;  /* 0x0000e200ff167b82 */ /* 0x000ea20000000a00 */
[----:B0-----:R-:W-:Y:S02]  /*0190*/  ULEA UR5, UR6, UR5, 0x18 ;  /* 0x0000000506057291 */ /* 0x001fe4000f8ec0ff */
[----:B------:R-:W-:-:S04]  /*01a0*/  ULEA UR4, UR6, UR4, 0x18 ;  /* 0x0000000406047291 */ /* 0x000fc8000f8ec0ff */
[----:B------:R-:W-:Y:S02]  /*01b0*/  LEA R17, R3, UR5, 0x2 ;  /* 0x0000000503117c11 */ /* 0x000fe4000f8e10ff */
[----:B------:R-:W-:-:S03]  /*01c0*/  LEA R16, R2, UR4, 0x6 ;  /* 0x0000000402107c11 */ /* 0x000fc6000f8e30ff */
[----:B------:R-:W-:Y:S01]  /*01d0*/  IMAD R21, R2, 0x40, R17 ;  /* 0x0000004002157824 */ /* 0x000fe200078e0211 */
[----:B------:R-:W-:-:S07]  /*01e0*/  LEA R20, R3, R16, 0x2 ;  /* 0x0000001003147211 */ /* 0x000fce00078e10ff */
.L_x_4:
        /* <DEDUP_REMOVED lines=11> */
[----:B------:R-:W3:Y:S01]  /*02a0*/  @!P0 LDG.E R24, desc[UR8][R10.64] ;  /* 0x000000080a188981 */ /* 0x000ee2000c1e1900 */
[----:B------:R-:W-:-:S05]  /*02b0*/  VIADD R19, R19, 0x1 ;  /* 0x0000000113137836 */ /* 0x000fca0000000000 */
[----:B------:R-:W-:Y:S02]  /*02c0*/  ISETP.NE.AND P0, PT, R19, RZ, PT ;  /* 0x000000ff1300720c */ /* 0x000fe40003f05270 */
[----:B------:R-:W-:Y:S02]  /*02d0*/  IADD3 R18, PT, PT, R18, 0x10, RZ ;  /* 0x0000001012127810 */ /* 0x000fe40007ffe0ff */
[----:B------:R-:W-:Y:S02]  /*02e0*/  IADD3 R3, PT, PT, R3, 0x10, RZ ;  /* 0x0000001003037810 */ /* 0x000fe40007ffe0ff */
[----:B------:R-:W-:Y:S02]  /*02f0*/  IADD3 R2, PT, PT, R2, 0x10, RZ ;  /* 0x0000001002027810 */ /* 0x000fe40007ffe0ff */
[----:B------:R-:W-:Y:S01]  /*0300*/  LEA R7, R6, R7, 0x4 ;  /* 0x0000000706077211 */ /* 0x000fe200078e20ff */
        /* <DEDUP_REMOVED lines=12> */
[----:B------:R-:W1:Y:S04]  /*03d0*/  LDS R13, [R17+0x100] ;  /* 0x00010000110d7984 */ /* 0x000e680000000800 */
[----:B------:R-:W3:Y:S01]  /*03e0*/  LDS R25, [R17+0x180] ;  /* 0x0001800011197984 */ /* 0x000ee20000000800 */
[----:B--2---:R-:W-:-:S04]  /*03f0*/  FFMA R27, R27, R14, R26 ;  /* 0x0000000e1b1b7223 */ /* 0x004fc8000000001a */
[----:B0-----:R-:W-:Y:S02]  /*0400*/  FFMA R15, R12, R15, R27 ;  /* 0x0000000f0c0f7223 */ /* 0x001fe4000000001b */
[----:B------:R-:W-:Y:S02]  /*0410*/  LDS R27, [R17+0x200] ;  /* 0x00020000111b7984 */ /* 0x000fe40000000800 */
[----:B-1----:R-:W-:Y:S02]  /*0420*/  FFMA R13, R8, R13, R15 ;  /* 0x0000000d080d7223 */ /* 0x002fe4000000000f */
[----:B------:R-:W0:Y:S02]  /*0430*/  LDS R8, [R17+0x1c0] ;  /* 0x0001c00011087984 */ /* 0x000e240000000800 */
[----:B------:R-:W-:Y:S02]  /*0440*/  FFMA R26, R24, R9, R13 ;  /* 0x00000009181a7223 */ /* 0x000fe4000000000d */
[----:B------:R-:W1:Y:S04]  /*0450*/  LDS.128 R12, [R16+0x20] ;  /* 0x00002000100c7984 */ /* 0x000e680000000c00 */
[----:B------:R-:W2:Y:S01]  /*0460*/  LDS R24, [R17+0x240] ;  /* 0x0002400011187984 */ /* 0x000ea20000000800 */
[----:B---3--:R-:W-:-:S03]  /*0470*/  FFMA R9, R25, R10, R26 ;  /* 0x0000000a19097223 */ /* 0x008fc6000000001a */
[----:B------:R-:W3:Y:S01]  /*0480*/  LDS R25, [R17+0x280] ;  /* 0x0002800011197984 */ /* 0x000ee20000000800 */
[----:B0-----:R-:W-:-:S04]  /*0490*/  FFMA R9, R8, R11, R9 ;  /* 0x0000000b08097223 */ /* 0x001fc80000000009 */
[----:B-1----:R-:W-:Y:S02]  /*04a0*/  FFMA R9, R12, R27, R9 ;  /* 0x0000001b0c097223 */ /* 0x002fe40000000009 */
[----:B------:R-:W0:Y:S02]  /*04b0*/  LDS R12, [R17+0x2c0] ;  /* 0x0002c000110c7984 */ /* 0x000e240000000800 */
[----:B--2---:R-:W-:Y:S02]  /*04c0*/  FFMA R24, R24, R13, R9 ;  /* 0x0000000d18187223 */ /* 0x004fe40000000009 */
[----:B------:R-:W-:Y:S04]  /*04d0*/  LDS R13, [R17+0x300] ;  /* 0x00030000110d7984 */ /* 0x000fe80000000800 */
[----:B------:R-:W1:Y:S01]  /*04e0*/  LDS.128 R8, [R16+0x30] ;  /* 0x0000300010087984 */ /* 0x000e620000000c00 */
[----:B---3--:R-:W-:-:S03]  /*04f0*/  FFMA R25, R25, R14, R24 ;  /* 0x0000000e19197223 */ /* 0x008fc60000000018 */
[----:B------:R-:W2:Y:S04]  /*0500*/  LDS R27, [R17+0x340] ;  /* 0x00034000111b7984 */ /* 0x000ea80000000800 */
[----:B------:R-:W3:Y:S04]  /*0510*/  LDS R24, [R17+0x380] ;  /* 0x0003800011187984 */ /* 0x000ee80000000800 */
[----:B------:R-:W4:Y:S01]  /*0520*/  LDS R14, [R17+0x3c0] ;  /* 0x0003c000110e7984 */ /* 0x000f220000000800 */
[----:B0-----:R-:W-:-:S04]  /*0530*/  FFMA R15, R12, R15, R25 ;  /* 0x0000000f0c0f7223 */ /* 0x001fc80000000019 */
[----:B-1----:R-:W-:-:S04]  /*0540*/  FFMA R8, R8, R13, R15 ;  /* 0x0000000d08087223 */ /* 0x002fc8000000000f */
[----:B--2---:R-:W-:-:S04]  /*0550*/  FFMA R9, R27, R9, R8 ;  /* 0x000000091b097223 */ /* 0x004fc80000000008 */
[----:B---3--:R-:W-:-:S04]  /*0560*/  FFMA R9, R24, R10, R9 ;  /* 0x0000000a18097223 */ /* 0x008fc80000000009 */
[----:B----4-:R-:W-:Y:S01]  /*0570*/  FFMA R25, R14, R11, R9 ;  /* 0x0000000b0e197223 */ /* 0x010fe20000000009 */
[----:B------:R-:W-:Y:S06]  /*0580*/  BAR.SYNC.DEFER_BLOCKING 0x0 ;  /* 0x0000000000007b1d */ /* 0x000fec0000010000 */
[----:B------:R-:W-:Y:S05]  /*0590*/  @P0 BRA `(.L_x_4) ;  /* 0xfffffffc00140947 */ /* 0x000fea000383ffff */
.L_x_3:
        /* <DEDUP_REMOVED lines=8> */
.L_x_5:
        /* <DEDUP_REMOVED lines=14> */
.L_x_26:


//--------------------- .text._Z20matrixMultiplyTiled8PfPKfS1_i --------------------------
	.section	.text._Z20matrixMultiplyTiled8PfPKfS1_i,"ax",@progbits
	.align	128
        .global         _Z20matrixMultiplyTiled8PfPKfS1_i
        .type           _Z20matrixMultiplyTiled8PfPKfS1_i,@function
        .size           _Z20matrixMultiplyTiled8PfPKfS1_i,(.L_x_27 - _Z20matrixMultiplyTiled8PfPKfS1_i)
        .other          _Z20matrixMultiplyTiled8PfPKfS1_i,@"STO_CUDA_ENTRY STV_DEFAULT"
_Z20matrixMultiplyTiled8PfPKfS1_i:
.text._Z20matrixMultiplyTiled8PfPKfS1_i:
        /* <DEDUP_REMOVED lines=10> */
[----:B-1----:R-:W-:Y:S01]  /*00a0*/  LEA R24, R24, R3, 0x3 ;  /* 0x0000000318187211 */ /* 0x002fe200078e18ff */
[----:B---3--:R-:W-:-:S10]  /*00b0*/  IMAD R23, R17, 0x8, R2 ;  /* 0x0000000811177824 */ /* 0x008fd400078e0202 */
[----:B--2---:R-:W-:Y:S05]  /*00c0*/  @!P0 BRA `(.L_x_6) ;  /* 0x0000000800308947 */ /* 0x004fea0003800000 */
[----:B------:R-:W0:Y:S01]  /*00d0*/  S2UR UR6, SR_CgaCtaId ;  /* 0x00000000000679c3 */ /* 0x000e220000008800 */
[----:B------:R-:W-:Y:S01]  /*00e0*/  UMOV UR4, 0x400 ;  /* 0x0000040000047882 */ /* 0x000fe20000000000 */
[C---:B------:R-:W-:Y:S01]  /*00f0*/  ISETP.GE.U32.AND P0, PT, R0.reuse, 0x9, PT ;  /* 0x000000090000780c */ /* 0x040fe20003f06070 */
[----:B------:R-:W-:Y:S01]  /*0100*/  UIADD3 UR5, UPT, UPT, UR4, 0x100, URZ ;  /* 0x0000010004057890 */ /* 0x000fe2000fffe0ff */
[----:B------:R-:W-:Y:S01]  /*0110*/  IADD3 R22, PT, PT, R0, 0x7, RZ ;  /* 0x0000000700167810 */ /* 0x000fe20007ffe0ff */
[----:B------:R-:W-:Y:S01]  /*0120*/  IMAD.MOV.U32 R8, RZ, RZ, RZ ;  /* 0x000000ffff087224 */ /* 0x000fe200078e00ff */
[----:B------:R-:W-:Y:S01]  /*0130*/  MOV R25, RZ ;  /* 0x000000ff00197202 */ /* 0x000fe20000000f00 */
[----:B0-----:R-:W-:Y:S02]  /*0140*/  ULEA UR4, UR6, UR4, 0x18 ;  /* 0x0000000406047291 */ /* 0x001fe4000f8ec0ff */
[----:B------:R-:W-:-:S04]  /*0150*/  ULEA UR5, UR6, UR5, 0x18 ;  /* 0x0000000506057291 */ /* 0x000fc8000f8ec0ff */
[C---:B------:R-:W-:Y:S02]  /*0160*/  LEA R4, R3.reuse, UR4, 0x5 ;  /* 0x0000000403047c11 */ /* 0x040fe4000f8e28ff */
[C---:B------:R-:W-:Y:S02]  /*0170*/  LEA R5, R2.reuse, UR5, 0x2 ;  /* 0x0000000502057c11 */ /* 0x040fe4000f8e10ff */
[----:B------:R-:W-:Y:S02]  /*0180*/  LEA R6, R2, R4, 0x2 ;  /* 0x0000000402067211 */ /* 0x000fe400078e10ff */
[----:B------:R-:W-:Y:S01]  /*0190*/  LEA R7, R3, R5, 0x5 ;  /* 0x0000000503077211 */ /* 0x000fe200078e28ff */
[----:B------:R-:W-:Y:S06]  /*01a0*/  @!P0 BRA `(.L_x_7) ;  /* 0x00000004005c8947 */ /* 0x000fec0003800000 */
[C---:B------:R-:W-:Y:S01]  /*01b0*/  VIADD R9, R3.reuse, 0x8 ;  /* 0x0000000803097836 */ /* 0x040fe20000000000 */
[----:B------:R-:W-:Y:S01]  /*01c0*/  SHF.R.U32.HI R8, RZ, 0x3, R22 ;  /* 0x00000003ff087819 */ /* 0x000fe20000011616 */
[-CC-:B------:R-:W-:Y:S01]  /*01d0*/  IMAD R16, R3, R0.reuse, R2.reuse ;  /* 0x0000000003107224 */ /* 0x180fe200078e0202 */
[-C--:B------:R-:W-:Y:S01]  /*01e0*/  ISETP.GE.U32.AND P1, PT, R24, R0.reuse, PT ;  /* 0x000000001800720c */ /* 0x080fe20003f26070 */
[-CC-:B------:R-:W-:Y:S01]  /*01f0*/  IMAD R9, R9, R0.reuse, R2.reuse ;  /* 0x0000000009097224 */ /* 0x180fe200078e0202 */
[----:B------:R-:W-:Y:S01]  /*0200*/  LOP3.LUT R8, R8, 0xffffffe, RZ, 0xc0, !PT ;  /* 0x0ffffffe08087812 */ /* 0x000fe200078ec0ff */
[----:B------:R-:W-:Y:S01]  /*0210*/  IMAD R18, R24, R0, R2 ;  /* 0x0000000018127224 */ /* 0x000fe200078e0202 */
[C---:B------:R-:W-:Y:S01]  /*0220*/  LEA R16, R17.reuse, R16, 0x3 ;  /* 0x0000001011107211 */ /* 0x040fe200078e18ff */
[----:B------:R-:W-:Y:S01]  /*0230*/  IMAD.MOV.U32 R25, RZ, RZ, RZ ;  /* 0x000000ffff197224 */ /* 0x000fe200078e00ff */
[----:B------:R-:W-:Y:S02]  /*0240*/  LEA R17, R17, R9, 0x3 ;  /* 0x0000000911117211 */ /* 0x000fe400078e18ff */
[----:B------:R-:W-:-:S02]  /*0250*/  MOV R19, R2 ;  /* 0x0000000200137202 */ /* 0x000fc40000000f00 */
[----:B------:R-:W-:Y:S02]  /*0260*/  MOV R20, R3 ;  /* 0x0000000300147202 */ /* 0x000fe40000000f00 */
[----:B------:R-:W-:-:S07]  /*0270*/  IADD3 R21, PT, PT, -R8, RZ, RZ ;  /* 0x000000ff08157210 */ /* 0x000fce0007ffe1ff */
.L_x_8:
[----:B------:R-:W0:Y:S01]  /*0280*/  LDC R0, c[0x0][0x398] ;  /* 0x0000e600ff007b82 */ /* 0x000e220000000800 */
[----:B------:R-:W-:Y:S02]  /*0290*/  HFMA2 R29, -RZ, RZ, 0, 0 ;  /* 0x00000000ff1d7431 */ /* 0x000fe400000001ff */
[----:B------:R-:W-:-:S05]  /*02a0*/  IMAD.MOV.U32 R10, RZ, RZ, RZ ;  /* 0x000000ffff0a7224 */ /* 0x000fca00078e00ff */
[----:B------:R-:W1:Y:S01]  /*02b0*/  LDC.64 R26, c[0x0][0x388] ;  /* 0x0000e200ff1a7b82 */ /* 0x000e620000000a00 */
[-C--:B0-----:R-:W-:Y:S02]  /*02c0*/  ISETP.GE.U32.AND P0, PT, R23, R0.reuse, PT ;  /* 0x000000001700720c */ /* 0x081fe40003f06070 */
[-C--:B------:R-:W-:Y:S02]  /*02d0*/  ISETP.GE.OR P2, PT, R19, R0.reuse, P1 ;  /* 0x000000001300720c */ /* 0x080fe40000f46670 */
[----:B------:R-:W-:Y:S01]  /*02e0*/  ISETP.GE.OR P3, PT, R20, R0, P0 ;  /* 0x000000001400720c */ /* 0x000fe20000766670 */
[----:B-1----:R-:W-:-:S10]  /*02f0*/  IMAD.WIDE R26, R18, 0x4, R26 ;  /* 0x00000004121a7825 */ /* 0x002fd400078e021a */
[----:B------:R-:W2:Y:S02]  /*0300*/  @!P2 LDG.E R29, desc[UR8][R26.64] ;  /* 0x000000081a1da981 */ /* 0x000ea4000c1e1900 */
[----:B------:R-:W0:Y:S02]  /*0310*/  @!P3 LDC.64 R8, c[0x0][0x390] ;  /* 0x0000e400ff08bb82 */ /* 0x000e240000000a00 */
        /* <DEDUP_REMOVED lines=8> */
[----:B------:R-:W2:Y:S01]  /*03a0*/  LDS R11, [R5+0x40] ;  /* 0x00004000050b7984 */ /* 0x000ea20000000800 */
[----:B0-----:R-:W-:-:S03]  /*03b0*/  FFMA R28, R12, R28, R25 ;  /* 0x0000001c0c1c7223 */ /* 0x001fc60000000019 */
[----:B------:R-:W0:Y:S01]  /*03c0*/  LDS R12, [R5+0x60] ;  /* 0x00006000050c7984 */ /* 0x000e220000000800 */
[----:B-1----:R-:W-:-:S03]  /*03d0*/  FFMA R28, R9, R13, R28 ;  /* 0x0000000d091c7223 */ /* 0x002fc6000000001c */
[----:B------:R-:W-:Y:S01]  /*03e0*/  LDS R13, [R5+0x80] ;  /* 0x00008000050d7984 */ /* 0x000fe20000000800 */
[----:B--2---:R-:W-:-:S03]  /*03f0*/  FFMA R25, R11, R14, R28 ;  /* 0x0000000e0b197223 */ /* 0x004fc6000000001c */
[----:B------:R-:W1:Y:S01]  /*0400*/  LDS.128 R8, [R4+0x10] ;  /* 0x0000100004087984 */ /* 0x000e620000000c00 */
[----:B0-----:R-:W-:-:S04]  /*0410*/  FFMA R15, R12, R15, R25 ;  /* 0x0000000f0c0f7223 */ /* 0x001fc80000000019 */
[----:B-1----:R-:W-:Y:S01]  /*0420*/  FFMA R14, R8, R13, R15 ;  /* 0x0000000d080e7223 */ /* 0x002fe2000000000f */
[----:B------:R-:W-:Y:S01]  /*0430*/  IADD3 R13, PT, PT, R20, 0x8, RZ ;  /* 0x00000008140d7810 */ /* 0x000fe20007ffe0ff */
[----:B------:R-:W-:Y:S03]  /*0440*/  LDS R15, [R5+0xc0] ;  /* 0x0000c000050f7984 */ /* 0x000fe60000000800 */
[----:B------:R-:W-:Y:S01]  /*0450*/  ISETP.GE.OR P0, PT, R13, R0, P0 ;  /* 0x000000000d00720c */ /* 0x000fe20000706670 */
[----:B------:R-:W-:Y:S01]  /*0460*/  LDS R8, [R5+0xe0] ;  /* 0x0000e00005087984 */ /* 0x000fe20000000800 */
[----:B------:R-:W-:-:S04]  /*0470*/  IADD3 R25, PT, PT, R19, 0x8, RZ ;  /* 0x0000000813197810 */ /* 0x000fc80007ffe0ff */
[----:B------:R-:W-:Y:S02]  /*0480*/  ISETP.GE.OR P2, PT, R25, R0, P1 ;  /* 0x000000001900720c */ /* 0x000fe40000f46670 */
[----:B------:R-:W0:Y:S05]  /*0490*/  LDS R25, [R5+0xa0] ;  /* 0x0000a00005197984 */ /* 0x000e2a0000000800 */
[----:B------:R-:W1:Y:S01]  /*04a0*/  @!P0 LDC.64 R12, c[0x0][0x390] ;  /* 0x0000e400ff0c8b82 */ /* 0x000e620000000a00 */
[----:B------:R-:W-:-:S07]  /*04b0*/  CS2R R28, SRZ ;  /* 0x00000000001c7805 */ /* 0x000fce000001ff00 */
[----:B------:R-:W-:Y:S01]  /*04c0*/  BAR.SYNC.DEFER_BLOCKING 0x0 ;  /* 0x0000000000007b1d */ /* 0x000fe20000010000 */
[----:B-1----:R-:W-:-:S05]  /*04d0*/  @!P0 IMAD.WIDE.U32 R12, R17, 0x4, R12 ;  /* 0x00000004110c8825 */ /* 0x002fca00078e000c */
[----:B------:R-:W2:Y:S04]  /*04e0*/  @!P2 LDG.E R29, desc[UR8][R26.64+0x20] ;  /* 0x000020081a1da981 */ /* 0x000ea8000c1e1900 */
[----:B------:R-:W3:Y:S01]  /*04f0*/  @!P0 LDG.E R28, desc[UR8][R12.64] ;  /* 0x000000080c1c8981 */ /* 0x000ee2000c1e1900 */
[----:B0-----:R-:W-:-:S04]  /*0500*/  FFMA R14, R25, R9, R14 ;  /* 0x00000009190e7223 */ /* 0x001fc8000000000e */
[----:B------:R-:W-:-:S04]  /*0510*/  FFMA R25, R15, R10, R14 ;  /* 0x0000000a0f197223 */ /* 0x000fc8000000000e */
[----:B------:R-:W-:Y:S01]  /*0520*/  FFMA R11, R8, R11, R25 ;  /* 0x0000000b080b7223 */ /* 0x000fe20000000019 */
[----:B------:R-:W-:-:S05]  /*0530*/  VIADD R21, R21, 0x2 ;  /* 0x0000000215157836 */ /* 0x000fca0000000000 */
[----:B------:R-:W-:Y:S01]  /*0540*/  ISETP.NE.AND P0, PT, R21, RZ, PT ;  /* 0x000000ff1500720c */ /* 0x000fe20003f05270 */
[----:B------:R-:W-:Y:S01]  /*0550*/  IMAD R16, R0, 0x10, R16 ;  /* 0x0000001000107824 */ /* 0x000fe200078e0210 */
        /* <DEDUP_REMOVED lines=11> */
[----:B------:R-:W3:Y:S01]  /*0610*/  LDS R26, [R5+0x60] ;  /* 0x00006000051a7984 */ /* 0x000ee20000000800 */
[----:B0-----:R-:W-:-:S03]  /*0620*/  FFMA R12, R12, R9, R11 ;  /* 0x000000090c0c7223 */ /* 0x001fc6000000000b */
[----:B------:R-:W-:Y:S01]  /*0630*/  LDS.128 R8, [R4+0x10] ;  /* 0x0000100004087984 */ /* 0x000fe20000000c00 */
[----:B-1----:R-:W-:-:S03]  /*0640*/  FFMA R12, R27, R13, R12 ;  /* 0x0000000d1b0c7223 */ /* 0x002fc6000000000c */
[----:B------:R-:W0:Y:S01]  /*0650*/  LDS R13, [R5+0x80] ;  /* 0x00008000050d7984 */ /* 0x000e220000000800 */
[----:B--2---:R-:W-:-:S03]  /*0660*/  FFMA R25, R25, R14, R12 ;  /* 0x0000000e19197223 */ /* 0x004fc6000000000c */
[----:B------:R-:W1:Y:S04]  /*0670*/  LDS R27, [R5+0xa0] ;  /* 0x0000a000051b7984 */ /* 0x000e680000000800 */
[----:B------:R-:W2:Y:S01]  /*0680*/  LDS R12, [R5+0xc0] ;  /* 0x0000c000050c7984 */ /* 0x000ea20000000800 */
[----:B---3--:R-:W-:-:S03]  /*0690*/  FFMA R15, R26, R15, R25 ;  /* 0x0000000f1a0f7223 */ /* 0x008fc60000000019 */
[----:B------:R-:W3:Y:S01]  /*06a0*/  LDS R25, [R5+0xe0] ;  /* 0x0000e00005197984 */ /* 0x000ee20000000800 */
[----:B0-----:R-:W-:-:S04]  /*06b0*/  FFMA R8, R8, R13, R15 ;  /* 0x0000000d08087223 */ /* 0x001fc8000000000f */
[----:B-1----:R-:W-:-:S04]  /*06c0*/  FFMA R9, R27, R9, R8 ;  /* 0x000000091b097223 */ /* 0x002fc80000000008 */
[----:B--2---:R-:W-:-:S04]  /*06d0*/  FFMA R10, R12, R10, R9 ;  /* 0x0000000a0c0a7223 */ /* 0x004fc80000000009 */
[----:B---3--:R-:W-:Y:S01]  /*06e0*/  FFMA R25, R25, R11, R10 ;  /* 0x0000000b19197223 */ /* 0x008fe2000000000a */
[----:B------:R-:W-:Y:S06]  /*06f0*/  BAR.SYNC.DEFER_BLOCKING 0x0 ;  /* 0x0000000000007b1d */ /* 0x000fec0000010000 */
[----:B------:R-:W-:Y:S05]  /*0700*/  @P0 BRA `(.L_x_8) ;  /* 0xfffffff800dc0947 */ /* 0x000fea000383ffff */
[----:B------:R-:W-:-:S07]  /*0710*/  LOP3.LUT R8, R22, 0x7ffffff0, RZ, 0xc0, !PT ;  /* 0x7ffffff016087812 */ /* 0x000fce00078ec0ff */
.L_x_7:
[----:B------:R-:W-:-:S13]  /*0720*/  LOP3.LUT P0, RZ, R22, 0x8, RZ, 0xc0, !PT ;  /* 0x0000000816ff7812 */ /* 0x000fda000780c0ff */
[----:B------:R-:W-:Y:S05]  /*0730*/  @!P0 BRA `(.L_x_6) ;  /* 0x0000000000948947 */ /* 0x000fea0003800000 */
[-C--:B------:R-:W-:Y:S02]  /*0740*/  IADD3 R9, PT, PT, R2, R8.reuse, RZ ;  /* 0x0000000802097210 */ /* 0x080fe40007ffe0ff */
[----:B------:R-:W-:Y:S02]  /*0750*/  CS2R R18, SRZ ;  /* 0x0000000000127805 */ /* 0x000fe4000001ff00 */
[----:B------:R-:W-:Y:S02]  /*0760*/  IADD3 R11, PT, PT, R3, R8, RZ ;  /* 0x00000008030b7210 */ /* 0x000fe40007ffe0ff */
[-C--:B------:R-:W-:Y:S02]  /*0770*/  ISETP.GE.AND P0, PT, R9, R0.reuse, PT ;  /* 0x000000000900720c */ /* 0x080fe40003f06270 */
[-C--:B------:R-:W-:Y:S02]  /*0780*/  ISETP.GE.U32.AND P1, PT, R23, R0.reuse, PT ;  /* 0x000000001700720c */ /* 0x080fe40003f26070 */
[----:B------:R-:W-:-:S02]  /*0790*/  ISETP.GE.U32.OR P0, PT, R24, R0, P0 ;  /* 0x000000001800720c */ /* 0x000fc40000706470 */
[----:B------:R-:W-:-:S11]  /*07a0*/  ISETP.GE.OR P1, PT, R11, R0, P1 ;  /* 0x000000000b00720c */ /* 0x000fd60000f26670 */
[----:B------:R-:W0:Y:S01]  /*07b0*/  @!P0 LDC.64 R2, c[0x0][0x388] ;  /* 0x0000e200ff028b82 */ /* 0x000e220000000a00 */
[-C--:B------:R-:W-:Y:S02]  /*07c0*/  @!P0 IMAD R9, R24, R0.reuse, R9 ;  /* 0x0000000018098224 */ /* 0x080fe400078e0209 */
[----:B------:R-:W-:-:S05]  /*07d0*/  @!P1 IMAD R11, R11, R0, R23 ;  /* 0x000000000b0b9224 */ /* 0x000fca00078e0217 */
[----:B------:R-:W1:Y:S01]  /*07e0*/  @!P1 LDC.64 R16, c[0x0][0x390] ;  /* 0x0000e400ff109b82 */ /* 0x000e620000000a00 */
[----:B0-----:R-:W-:-:S05]  /*07f0*/  @!P0 IMAD.WIDE R2, R9, 0x4, R2 ;  /* 0x0000000409028825 */ /* 0x001fca00078e0202 */
[----:B------:R-:W2:Y:S01]  /*0800*/  @!P0 LDG.E R19, desc[UR8][R2.64] ;  /* 0x0000000802138981 */ /* 0x000ea2000c1e1900 */
[----:B-1----:R-:W-:-:S05]  /*0810*/  @!P1 IMAD.WIDE.U32 R16, R11, 0x4, R16 ;  /* 0x000000040b109825 */ /* 0x002fca00078e0010 */
        /* <DEDUP_REMOVED lines=8> */
[----:B------:R-:W3:Y:S04]  /*08a0*/  LDS R27, [R5+0x60] ;  /* 0x00006000051b7984 */ /* 0x000ee80000000800 */
[----:B------:R-:W-:Y:S04]  /*08b0*/  LDS R26, [R5+0x80] ;  /* 0x00008000051a7984 */ /* 0x000fe80000000800 */
[----:B------:R-:W4:Y:S04]  /*08c0*/  LDS.128 R12, [R4+0x10] ;  /* 0x00001000040c7984 */ /* 0x000f280000000c00 */
[----:B------:R-:W5:Y:S04]  /*08d0*/  LDS R3, [R5+0xa0] ;  /* 0x0000a00005037984 */ /* 0x000f680000000800 */
[----:B------:R-:W5:Y:S04]  /*08e0*/  LDS R2, [R5+0xc0] ;  /* 0x0000c00005027984 */ /* 0x000f680000000800 */
[----:B------:R-:W5:Y:S01]  /*08f0*/  LDS R7, [R5+0xe0] ;  /* 0x0000e00005077984 */ /* 0x000f620000000800 */
[----:B0-----:R-:W-:-:S04]  /*0900*/  FFMA R8, R8, R20, R25 ;  /* 0x0000001408087223 */ /* 0x001fc80000000019 */
[----:B-1----:R-:W-:-:S04]  /*0910*/  FFMA R9, R21, R9, R8 ;  /* 0x0000000915097223 */ /* 0x002fc80000000008 */
[----:B--2---:R-:W-:-:S04]  /*0920*/  FFMA R10, R22, R10, R9 ;  /* 0x0000000a160a7223 */ /* 0x004fc80000000009 */
[----:B---3--:R-:W-:-:S04]  /*0930*/  FFMA R11, R27, R11, R10 ;  /* 0x0000000b1b0b7223 */ /* 0x008fc8000000000a */
[----:B----4-:R-:W-:-:S04]  /*0940*/  FFMA R12, R12, R26, R11 ;  /* 0x0000001a0c0c7223 */ /* 0x010fc8000000000b */
[----:B-----5:R-:W-:-:S04]  /*0950*/  FFMA R3, R3, R13, R12 ;  /* 0x0000000d03037223 */ /* 0x020fc8000000000c */
[----:B------:R-:W-:-:S04]  /*0960*/  FFMA R2, R2, R14, R3 ;  /* 0x0000000e02027223 */ /* 0x000fc80000000003 */
[----:B------:R-:W-:Y:S01]  /*0970*/  FFMA R25, R7, R15, R2 ;  /* 0x0000000f07197223 */ /* 0x000fe20000000002 */
[----:B------:R-:W-:Y:S06]  /*0980*/  BAR.SYNC.DEFER_BLOCKING 0x0 ;  /* 0x0000000000007b1d */ /* 0x000fec0000010000 */
.L_x_6:
        /* <DEDUP_REMOVED lines=8> */
.L_x_9:
        /* <DEDUP_REMOVED lines=15> */
.L_x_27:


//--------------------- .text._Z20matrixMultiplyTiled4PfPKfS1_i --------------------------
	.section	.text._Z20matrixMultiplyTiled4PfPKfS1_i,"ax",@progbits
	.align	128
        .global         _Z20matrixMultiplyTiled4PfPKfS1_i
        .type           _Z20matrixMultiplyTiled4PfPKfS1_i,@function
        .size           _Z20matrixMultiplyTiled4PfPKfS1_i,(.L_x_28 - _Z20matrixMultiplyTiled4PfPKfS1_i)
        .other          _Z20matrixMultiplyTiled4PfPKfS1_i,@"STO_CUDA_ENTRY STV_DEFAULT"
_Z20matrixMultiplyTiled4PfPKfS1_i:
.text._Z20matrixMultiplyTiled4PfPKfS1_i:
[----:B------:R-:W-:Y:S01]  /*0000*/  LDC R1, c[0x0][0x37c] ;  /* 0x0000df00ff017b82 */ /* 0x000fe20000000800 */
[----:B------:R-:W0:Y:S01]  /*0010*/  LDCU UR4, c[0x0][0x398] ;  /* 0x00007300ff0477ac */ /* 0x000e220008000800 */
[----:B------:R-:W1:Y:S01]  /*0020*/  S2R R18, SR_TID.Y ;  /* 0x0000000000127919 */ /* 0x000e620000002200 */
[----:B------:R-:W-:Y:S01]  /*0030*/  IMAD.MOV.U32 R23, RZ, RZ, RZ ;  /* 0x000000ffff177224 */ /* 0x000fe200078e00ff */
        /* <DEDUP_REMOVED lines=14> */
[----:B------:R-:W-:Y:S02]  /*0120*/  HFMA2 R19, -RZ, RZ, 0, 0 ;  /* 0x00000000ff137431 */ /* 0x000fe400000001ff */
[----:B------:R-:W-:Y:S01]  /*0130*/  IMAD.MOV.U32 R23, RZ, RZ, RZ ;  /* 0x000000ffff177224 */ /* 0x000fe200078e00ff */
[----:B------:R-:W-:-:S04]  /*0140*/  SHF.R.U32.HI R8, RZ, 0x2, R0 ;  /* 0x00000002ff087819 */ /* 0x000fc80000011600 */
[----:B------:R-:W-:-:S04]  /*0150*/  LOP3.LUT R21, R8, 0x3, RZ, 0xc0, !PT ;  /* 0x0000000308157812 */ /* 0x000fc800078ec0ff */
[----:B------:R-:W-:Y:S01]  /*0160*/  ISETP.NE.AND P1, PT, R21, RZ, PT ;  /* 0x000000ff1500720c */ /* 0x000fe20003f25270 */
[----:B0-----:R-:W-:Y:S02]  /*0170*/  ULEA UR4, UR6, UR4, 0x18 ;  /* 0x0000000406047291 */ /* 0x001fe4000f8ec0ff */
[----:B------:R-:W-:-:S04]  /*0180*/  ULEA UR5, UR6, UR5, 0x18 ;  /* 0x0000000506057291 */ /* 0x000fc8000f8ec0ff */
[----:B------:R-:W-:Y:S02]  /*0190*/  LEA R4, R18, UR4, 0x4 ;  /* 0x0000000412047c11 */ /* 0x000fe4000f8e20ff */
[----:B------:R-:W-:-:S03]  /*01a0*/  LEA R3, R16, UR5, 0x2 ;  /* 0x0000000510037c11 */ /* 0x000fc6000f8e10ff */
[----:B------:R-:W-:Y:S01]  /*01b0*/  IMAD R2, R16, 0x4, R4 ;  /* 0x0000000410027824 */ /* 0x000fe200078e0204 */
[----:B------:R-:W-:Y:S01]  /*01c0*/  LEA R0, R18, R3, 0x4 ;  /* 0x0000000312007211 */ /* 0x000fe200078e20ff */
[----:B------:R-:W-:Y:S06]  /*01d0*/  @!P0 BRA `(.L_x_11) ;  /* 0x0000000400e88947 */ /* 0x000fec0003800000 */
[C---:B------:R-:W-:Y:S01]  /*01e0*/  IADD3 R9, PT, PT, R18.reuse, 0x8, RZ ;  /* 0x0000000812097810 */ /* 0x040fe20007ffe0ff */
[----:B------:R-:W-:Y:S01]  /*01f0*/  VIADD R10, R18, 0x4 ;  /* 0x00000004120a7836 */ /* 0x000fe20000000000 */
[----:B------:R-:W-:Y:S01]  /*0200*/  LOP3.LUT R19, R8, 0x1ffffffc, RZ, 0xc0, !PT ;  /* 0x1ffffffc08137812 */ /* 0x000fe200078ec0ff */
[----:B------:R-:W-:Y:S01]  /*0210*/  VIADD R8, R18, 0xc ;  /* 0x0000000c12087836 */ /* 0x000fe20000000000 */
[-C--:B------:R-:W-:Y:S01]  /*0220*/  ISETP.GE.U32.AND P2, PT, R6, R7.reuse, PT ;  /* 0x000000070600720c */ /* 0x080fe20003f46070 */
[-CC-:B------:R-:W-:Y:S01]  /*0230*/  IMAD R24, R9, R7.reuse, R16.reuse ;  /* 0x0000000709187224 */ /* 0x180fe200078e0210 */
[----:B------:R-:W-:Y:S01]  /*0240*/  MOV R23, RZ ;  /* 0x000000ff00177202 */ /* 0x000fe20000000f00 */
[-CC-:B------:R-:W-:Y:S01]  /*0250*/  IMAD R20, R18, R7.reuse, R16.reuse ;  /* 0x0000000712147224 */ /* 0x180fe200078e0210 */
[----:B------:R-:W-:Y:S01]  /*0260*/  MOV R12, R18 ;  /* 0x00000012000c7202 */ /* 0x000fe20000000f00 */
[-CC-:B------:R-:W-:Y:S01]  /*0270*/  IMAD R8, R8, R7.reuse, R16.reuse ;  /* 0x0000000708087224 */ /* 0x180fe200078e0210 */
[----:B------:R-:W-:Y:S01]  /*0280*/  IADD3 R17, PT, PT, -R19, RZ, RZ ;  /* 0x000000ff13117210 */ /* 0x000fe20007ffe1ff */
[-CC-:B------:R-:W-:Y:S01]  /*0290*/  IMAD R10, R10, R7.reuse, R16.reuse ;  /* 0x000000070a0a7224 */ /* 0x180fe200078e0210 */
[----:B------:R-:W-:Y:S01]  /*02a0*/  LEA R24, R15, R24, 0x2 ;  /* 0x000000180f187211 */ /* 0x000fe200078e10ff */
[----:B------:R-:W-:-:S02]  /*02b0*/  IMAD R13, R6, R7, R16 ;  /* 0x00000007060d7224 */ /* 0x000fc400078e0210 */
[----:B------:R-:W-:Y:S02]  /*02c0*/  IMAD.MOV.U32 R14, RZ, RZ, R16 ;  /* 0x000000ffff0e7224 */ /* 0x000fe400078e0010 */
[C---:B------:R-:W-:Y:S02]  /*02d0*/  IMAD R20, R15.reuse, 0x4, R20 ;  /* 0x000000040f147824 */ /* 0x040fe400078e0214 */
[C---:B------:R-:W-:Y:S02]  /*02e0*/  IMAD R26, R15.reuse, 0x4, R8 ;  /* 0x000000040f1a7824 */ /* 0x040fe400078e0208 */
[----:B------:R-:W-:-:S07]  /*02f0*/  IMAD R22, R15, 0x4, R10 ;  /* 0x000000040f167824 */ /* 0x000fce00078e020a */
.L_x_12:
[----:B------:R-:W0:Y:S01]  /*0300*/  LDC R7, c[0x0][0x398] ;  /* 0x0000e600ff077b82 */ /* 0x000e220000000800 */
[----:B------:R-:W-:-:S07]  /*0310*/  MOV R27, RZ ;  /* 0x000000ff001b7202 */ /* 0x000fce0000000f00 */
[----:B------:R-:W1:Y:S01]  /*0320*/  LDC.64 R28, c[0x0][0x388] ;  /* 0x0000e200ff1c7b82 */ /* 0x000e620000000a00 */
[-C--:B0-----:R-:W-:Y:S02]  /*0330*/  ISETP.GE.U32.AND P0, PT, R5, R7.reuse, PT ;  /* 0x000000070500720c */ /* 0x081fe40003f06070 */
[-C--:B------:R-:W-:Y:S02]  /*0340*/  ISETP.GE.OR P3, PT, R14, R7.reuse, P2 ;  /* 0x000000070e00720c */ /* 0x080fe40001766670 */
[----:B------:R-:W-:-:S13]  /*0350*/  ISETP.GE.OR P4, PT, R12, R7, P0 ;  /* 0x000000070c00720c */ /* 0x000fda0000786670 */
[----:B------:R-:W0:Y:S01]  /*0360*/  @!P4 LDC.64 R8, c[0x0][0x390] ;  /* 0x0000e400ff08cb82 */ /* 0x000e220000000a00 */
[----:B------:R-:W-:Y:S02]  /*0370*/  IMAD.MOV.U32 R25, RZ, RZ, RZ ;  /* 0x000000ffff197224 */ /* 0x000fe400078e00ff */
[----:B-1----:R-:W-:-:S05]  /*0380*/  IMAD.WIDE R28, R13, 0x4, R28 ;  /* 0x000000040d1c7825 */ /* 0x002fca00078e021c */
[----:B------:R-:W2:Y:S01]  /*0390*/  @!P3 LDG.E R25, desc[UR8][R28.64] ;  /* 0x000000081c19b981 */ /* 0x000ea2000c1e1900 */
[----:B0-----:R-:W-:-:S05]  /*03a0*/  @!P4 IMAD.WIDE.U32 R8, R20, 0x4, R8 ;  /* 0x000000041408c825 */ /* 0x001fca00078e0008 */
[----:B------:R-:W3:Y:S04]  /*03b0*/  @!P4 LDG.E R27, desc[UR8][R8.64] ;  /* 0x00000008081bc981 */ /* 0x000ee8000c1e1900 */
[----:B--2---:R-:W-:Y:S04]  /*03c0*/  STS [R2], R25 ;  /* 0x0000001902007388 */ /* 0x004fe80000000800 */
[----:B---3--:R-:W-:Y:S01]  /*03d0*/  STS [R0], R27 ;  /* 0x0000001b00007388 */ /* 0x008fe20000000800 */
[----:B------:R-:W-:Y:S06]  /*03e0*/  BAR.SYNC.DEFER_BLOCKING 0x0 ;  /* 0x0000000000007b1d */ /* 0x000fec0000010000 */
[----:B------:R-:W-:Y:S04]  /*03f0*/  LDS R25, [R3] ;  /* 0x0000000003197984 */ /* 0x000fe80000000800 */
[----:B------:R-:W0:Y:S02]  /*0400*/  LDS.128 R8, [R4] ;  /* 0x0000000004087984 */ /* 0x000e240000000c00 */
[----:B0-----:R-:W-:-:S02]  /*0410*/  FFMA R23, R8, R25, R23 ;  /* 0x0000001908177223 */ /* 0x001fc40000000017 */
[----:B------:R-:W0:Y:S02]  /*0420*/  LDS R8, [R3+0x10] ;  /* 0x0000100003087984 */ /* 0x000e240000000800 */
[----:B0-----:R-:W-:Y:S02]  /*0430*/  FFMA R9, R8, R9, R23 ;  /* 0x0000000908097223 */ /* 0x001fe40000000017 */
[----:B------:R-:W0:Y:S04]  /*0440*/  LDS R8, [R3+0x20] ;  /* 0x0000200003087984 */ /* 0x000e280000000800 */
[----:B------:R-:W1:Y:S01]  /*0450*/  LDS R23, [R3+0x30] ;  /* 0x0000300003177984 */ /* 0x000e620000000800 */
[----:B------:R-:W-:Y:S02]  /*0460*/  IMAD.MOV.U32 R25, RZ, RZ, RZ ;  /* 0x000000ffff197224 */ /* 0x000fe400078e00ff */
[----:B0-----:R-:W-:Y:S01]  /*0470*/  FFMA R8, R8, R10, R9 ;  /* 0x0000000a08087223 */ /* 0x001fe20000000009 */
[----:B------:R-:W-:Y:S01]  /*0480*/  IADD3 R10, PT, PT, R14, 0x4, RZ ;  /* 0x000000040e0a7810 */ /* 0x000fe20007ffe0ff */
[----:B------:R-:W-:Y:S03]  /*0490*/  BAR.SYNC.DEFER_BLOCKING 0x0 ;  /* 0x0000000000007b1d */ /* 0x000fe60000010000 */
[----:B------:R-:W-:Y:S01]  /*04a0*/  ISETP.GE.OR P3, PT, R10, R7, P2 ;  /* 0x000000070a00720c */ /* 0x000fe20001766670 */
[----:B-1----:R-:W-:Y:S01]  /*04b0*/  FFMA R23, R23, R11, R8 ;  /* 0x0000000b17177223 */ /* 0x002fe20000000008 */
[----:B------:R-:W-:-:S11]  /*04c0*/  IADD3 R8, PT, PT, R12, 0x4, RZ ;  /* 0x000000040c087810 */ /* 0x000fd60007ffe0ff */
[----:B------:R-:W2:Y:S01]  /*04d0*/  @!P3 LDG.E R25, desc[UR8][R28.64+0x10] ;  /* 0x000010081c19b981 */ /* 0x000ea2000c1e1900 */
[----:B------:R-:W-:-:S13]  /*04e0*/  ISETP.GE.OR P3, PT, R8, R7, P0 ;  /* 0x000000070800720c */ /* 0x000fda0000766670 */
[----:B------:R-:W0:Y:S01]  /*04f0*/  @!P3 LDC.64 R8, c[0x0][0x390] ;  /* 0x0000e400ff08bb82 */ /* 0x000e220000000a00 */
[----:B------:R-:W-:Y:S02]  /*0500*/  IMAD.MOV.U32 R27, RZ, RZ, RZ ;  /* 0x000000ffff1b7224 */ /* 0x000fe400078e00ff */
        /* <DEDUP_REMOVED lines=8> */
[----:B------:R-:W0:Y:S04]  /*0590*/  LDS R8, [R3+0x10] ;  /* 0x0000100003087984 */ /* 0x000e280000000800 */
[----:B------:R-:W1:Y:S01]  /*05a0*/  LDS R25, [R3+0x20] ;  /* 0x0000200003197984 */ /* 0x000e620000000800 */
[----:B0-----:R-:W-:-:S04]  /*05b0*/  FFMA R23, R8, R9, R23 ;  /* 0x0000000908177223 */ /* 0x001fc80000000017 */
[----:B-1----:R-:W-:Y:S01]  /*05c0*/  FFMA R10, R25, R10, R23 ;  /* 0x0000000a190a7223 */ /* 0x002fe20000000017 */
[----:B------:R-:W-:-:S04]  /*05d0*/  IADD3 R23, PT, PT, R14, 0x8, RZ ;  /* 0x000000080e177810 */ /* 0x000fc80007ffe0ff */
[----:B------:R-:W-:Y:S02]  /*05e0*/  ISETP.GE.OR P3, PT, R23, R7, P2 ;  /* 0x000000071700720c */ /* 0x000fe40001766670 */
[----:B------:R-:W0:Y:S01]  /*05f0*/  LDS R23, [R3+0x30] ;  /* 0x0000300003177984 */ /* 0x000e220000000800 */
[----:B------:R-:W-:Y:S01]  /*0600*/  IMAD.MOV.U32 R25, RZ, RZ, RZ ;  /* 0x000000ffff197224 */ /* 0x000fe200078e00ff */
[----:B------:R-:W-:Y:S01]  /*0610*/  BAR.SYNC.DEFER_BLOCKING 0x0 ;  /* 0x0000000000007b1d */ /* 0x000fe20000010000 */
[----:B------:R-:W-:-:S08]  /*0620*/  IADD3 R8, PT, PT, R12, 0x8, RZ ;  /* 0x000000080c087810 */ /* 0x000fd00007ffe0ff */
[----:B------:R-:W2:Y:S01]  /*0630*/  @!P3 LDG.E R25, desc[UR8][R28.64+0x20] ;  /* 0x000020081c19b981 */ /* 0x000ea2000c1e1900 */
[----:B------:R-:W-:-:S13]  /*0640*/  ISETP.GE.OR P3, PT, R8, R7, P0 ;  /* 0x000000070800720c */ /* 0x000fda0000766670 */
[----:B------:R-:W1:Y:S01]  /*0650*/  @!P3 LDC.64 R8, c[0x0][0x390] ;  /* 0x0000e400ff08bb82 */ /* 0x000e620000000a00 */
[----:B------:R-:W-:Y:S02]  /*0660*/  HFMA2 R27, -RZ, RZ, 0, 0 ;  /* 0x00000000ff1b7431 */ /* 0x000fe400000001ff */
[----:B-1----:R-:W-:-:S05]  /*0670*/  @!P3 IMAD.WIDE.U32 R8, R24, 0x4, R8 ;  /* 0x000000041808b825 */ /* 0x002fca00078e0008 */
[----:B------:R-:W3:Y:S01]  /*0680*/  @!P3 LDG.E R27, desc[UR8][R8.64] ;  /* 0x00000008081bb981 */ /* 0x000ee2000c1e1900 */
[----:B0-----:R-:W-:-:S03]  /*0690*/  FFMA R23, R23, R11, R10 ;  /* 0x0000000b17177223 */ /* 0x001fc6000000000a */
        /* <DEDUP_REMOVED lines=8> */
[----:B0-----:R-:W-:Y:S01]  /*0720*/  FFMA R23, R8, R9, R23 ;  /* 0x0000000908177223 */ /* 0x001fe20000000017 */
[----:B------:R-:W-:-:S04]  /*0730*/  IADD3 R8, PT, PT, R12, 0xc, RZ ;  /* 0x0000000c0c087810 */ /* 0x000fc80007ffe0ff */
[----:B------:R-:W-:Y:S01]  /*0740*/  ISETP.GE.OR P0, PT, R8, R7, P0 ;  /* 0x000000070800720c */ /* 0x000fe20000706670 */
[----:B-1----:R-:W-:Y:S01]  /*0750*/  FFMA R10, R25, R10, R23 ;  /* 0x0000000a190a7223 */ /* 0x002fe20000000017 */
[----:B------:R-:W-:-:S05]  /*0760*/  VIADD R23, R14, 0xc ;  /* 0x0000000c0e177836 */ /* 0x000fca0000000000 */
[----:B------:R-:W-:Y:S02]  /*0770*/  ISETP.GE.OR P3, PT, R23, R7, P2 ;  /* 0x000000071700720c */ /* 0x000fe40001766670 */
[----:B------:R-:W0:Y:S04]  /*0780*/  LDS R23, [R3+0x30] ;  /* 0x0000300003177984 */ /* 0x000e280000000800 */
[----:B------:R-:W1:Y:S01]  /*0790*/  @!P0 LDC.64 R8, c[0x0][0x390] ;  /* 0x0000e400ff088b82 */ /* 0x000e620000000a00 */
[----:B------:R-:W-:-:S07]  /*07a0*/  MOV R25, RZ ;  /* 0x000000ff00197202 */ /* 0x000fce0000000f00 */
[----:B------:R-:W-:Y:S01]  /*07b0*/  BAR.SYNC.DEFER_BLOCKING 0x0 ;  /* 0x0000000000007b1d */ /* 0x000fe20000010000 */
[----:B------:R-:W-:-:S05]  /*07c0*/  IMAD.MOV.U32 R27, RZ, RZ, RZ ;  /* 0x000000ffff1b7224 */ /* 0x000fca00078e00ff */
[----:B------:R1:W2:Y:S02]  /*07d0*/  @!P3 LDG.E R25, desc[UR8][R28.64+0x30] ;  /* 0x000030081c19b981 */ /* 0x0002a4000c1e1900 */
[----:B-1----:R-:W-:-:S05]  /*07e0*/  @!P0 IMAD.WIDE.U32 R28, R26, 0x4, R8 ;  /* 0x000000041a1c8825 */ /* 0x002fca00078e0008 */
[----:B------:R-:W3:Y:S01]  /*07f0*/  @!P0 LDG.E R27, desc[UR8][R28.64] ;  /* 0x000000081c1b8981 */ /* 0x000ee2000c1e1900 */
[----:B------:R-:W-:-:S04]  /*0800*/  IADD3 R17, PT, PT, R17, 0x4, RZ ;  /* 0x0000000411117810 */ /* 0x000fc80007ffe0ff */
[----:B------:R-:W-:Y:S01]  /*0810*/  ISETP.NE.AND P0, PT, R17, RZ, PT ;  /* 0x000000ff1100720c */ /* 0x000fe20003f05270 */
[----:B------:R-:W-:Y:S01]  /*0820*/  VIADD R13, R13, 0x10 ;  /* 0x000000100d0d7836 */ /* 0x000fe20000000000 */
[----:B------:R-:W-:Y:S01]  /*0830*/  IADD3 R14, PT, PT, R14, 0x10, RZ ;  /* 0x000000100e0e7810 */ /* 0x000fe20007ffe0ff */
[C---:B------:R-:W-:Y:S01]  /*0840*/  IMAD R22, R7.reuse, 0x10, R22 ;  /* 0x0000001007167824 */ /* 0x040fe200078e0216 */
[----:B------:R-:W-:Y:S02]  /*0850*/  IADD3 R12, PT, PT, R12, 0x10, RZ ;  /* 0x000000100c0c7810 */ /* 0x000fe40007ffe0ff */
[C---:B------:R-:W-:Y:S02]  /*0860*/  LEA R20, R7.reuse, R20, 0x4 ;  /* 0x0000001407147211 */ /* 0x040fe400078e20ff */
[C---:B------:R-:W-:Y:S02]  /*0870*/  LEA R24, R7.reuse, R24, 0x4 ;  /* 0x0000001807187211 */ /* 0x040fe400078e20ff */
[----:B------:R-:W-:Y:S01]  /*0880*/  LEA R26, R7, R26, 0x4 ;  /* 0x0000001a071a7211 */ /* 0x000fe200078e20ff */
[----:B--2---:R0:W-:Y:S04]  /*0890*/  STS [R2], R25 ;  /* 0x0000001902007388 */ /* 0x0041e80000000800 */
[----:B---3--:R-:W-:Y:S01]  /*08a0*/  STS [R0], R27 ;  /* 0x0000001b00007388 */ /* 0x008fe20000000800 */
[----:B0-----:R-:W-:Y:S01]  /*08b0*/  FFMA R25, R23, R11, R10 ;  /* 0x0000000b17197223 */ /* 0x001fe2000000000a */
[----:B------:R-:W-:Y:S06]  /*08c0*/  BAR.SYNC.DEFER_BLOCKING 0x0 ;  /* 0x0000000000007b1d */ /* 0x000fec0000010000 */
[----:B------:R-:W-:Y:S04]  /*08d0*/  LDS R23, [R3] ;  /* 0x0000000003177984 */ /* 0x000fe80000000800 */
[----:B------:R-:W0:Y:S02]  /*08e0*/  LDS.128 R8, [R4] ;  /* 0x0000000004087984 */ /* 0x000e240000000c00 */
[----:B0-----:R-:W-:-:S02]  /*08f0*/  FFMA R8, R8, R23, R25 ;  /* 0x0000001708087223 */ /* 0x001fc40000000019 */
[----:B------:R-:W0:Y:S04]  /*0900*/  LDS R23, [R3+0x10] ;  /* 0x0000100003177984 */ /* 0x000e280000000800 */
[----:B------:R-:W1:Y:S01]  /*0910*/  LDS R25, [R3+0x20] ;  /* 0x0000200003197984 */ /* 0x000e620000000800 */
[----:B0-----:R-:W-:-:S03]  /*0920*/  FFMA R9, R23, R9, R8 ;  /* 0x0000000917097223 */ /* 0x001fc60000000008 */
[----:B------:R-:W0:Y:S01]  /*0930*/  LDS R23, [R3+0x30] ;  /* 0x0000300003177984 */ /* 0x000e220000000800 */
[----:B-1----:R-:W-:-:S04]  /*0940*/  FFMA R10, R25, R10, R9 ;  /* 0x0000000a190a7223 */ /* 0x002fc80000000009 */
[----:B0-----:R-:W-:Y:S01]  /*0950*/  FFMA R23, R23, R11, R10 ;  /* 0x0000000b17177223 */ /* 0x001fe2000000000a */
[----:B------:R-:W-:Y:S06]  /*0960*/  BAR.SYNC.DEFER_BLOCKING 0x0 ;  /* 0x0000000000007b1d */ /* 0x000fec0000010000 */
[----:B------:R-:W-:Y:S05]  /*0970*/  @P0 BRA `(.L_x_12) ;  /* 0xfffffff800600947 */ /* 0x000fea000383ffff */
.L_x_11:
[----:B------:R-:W-:Y:S05]  /*0980*/  @!P1 BRA `(.L_x_10) ;  /* 0x0000000000a09947 */ /* 0x000fea0003800000 */
[----:B------:R-:W0:Y:S01]  /*0990*/  LDC R20, c[0x0][0x398] ;  /* 0x0000e600ff147b82 */ /* 0x000e220000000800 */
[C---:B------:R-:W-:Y:S01]  /*09a0*/  IMAD R18, R19.reuse, 0x4, R18 ;  /* 0x0000000413127824 */ /* 0x040fe200078e0212 */
[----:B------:R-:W-:Y:S01]  /*09b0*/  LEA R22, R19, R16, 0x2 ;  /* 0x0000001013167211 */ /* 0x000fe200078e10ff */
[----:B------:R-:W-:Y:S02]  /*09c0*/  IMAD.MOV R24, RZ, RZ, -R21 ;  /* 0x000000ffff187224 */ /* 0x000fe400078e0a15 */
[-C--:B------:R-:W-:Y:S02]  /*09d0*/  IMAD R8, R18, R7.reuse, R16 ;  /* 0x0000000712087224 */ /* 0x080fe400078e0210 */
[----:B------:R-:W-:Y:S01]  /*09e0*/  IMAD R21, R6, R7, R22 ;  /* 0x0000000706157224 */ /* 0x000fe200078e0216 */
[----:B------:R-:W1:Y:S02]  /*09f0*/  LDC.64 R12, c[0x0][0x388] ;  /* 0x0000e200ff0c7b82 */ /* 0x000e640000000a00 */
[----:B------:R-:W-:-:S07]  /*0a00*/  LEA R19, R15, R8, 0x2 ;  /* 0x000000080f137211 */ /* 0x000fce00078e10ff */
.L_x_13:
[----:B0-----:R-:W-:Y:S01]  /*0a10*/  MOV R7, R20 ;  /* 0x0000001400077202 */ /* 0x001fe20000000f00 */
[----:B------:R-:W-:Y:S02]  /*0a20*/  HFMA2 R25, -RZ, RZ, 0, 0 ;  /* 0x00000000ff197431 */ /* 0x000fe400000001ff */
[----:B------:R-:W-:Y:S01]  /*0a30*/  IMAD.MOV.U32 R27, RZ, RZ, RZ ;  /* 0x000000ffff1b7224 */ /* 0x000fe200078e00ff */
[-C--:B------:R-:W-:Y:S01]  /*0a40*/  ISETP.GE.U32.AND P1, PT, R5, R7.reuse, PT ;  /* 0x000000070500720c */ /* 0x080fe20003f26070 */
[----:B-1----:R-:W-:Y:S01]  /*0a50*/  IMAD.WIDE R14, R21, 0x4, R12 ;  /* 0x00000004150e7825 */ /* 0x002fe200078e020c */
[-C--:B------:R-:W-:Y:S02]  /*0a60*/  ISETP.GE.AND P0, PT, R22, R7.reuse, PT ;  /* 0x000000071600720c */ /* 0x080fe40003f06270 */
[-C--:B------:R-:W-:Y:S02]  /*0a70*/  ISETP.GE.OR P1, PT, R18, R7.reuse, P1 ;  /* 0x000000071200720c */ /* 0x080fe40000f26670 */
[----:B------:R-:W-:-:S11]  /*0a80*/  ISETP.GE.U32.OR P0, PT, R6, R7, P0 ;  /* 0x000000070600720c */ /* 0x000fd60000706470 */
[----:B------:R-:W0:Y:S02]  /*0a90*/  @!P1 LDC.64 R8, c[0x0][0x390] ;  /* 0x0000e400ff089b82 */ /* 0x000e240000000a00 */
[----:B------:R-:W2:Y:S01]  /*0aa0*/  @!P0 LDG.E R25, desc[UR8][R14.64] ;  /* 0x000000080e198981 */ /* 0x000ea2000c1e1900 */
[----:B0-----:R-:W-:-:S05]  /*0ab0*/  @!P1 IMAD.WIDE.U32 R16, R19, 0x4, R8 ;  /* 0x0000000413109825 */ /* 0x001fca00078e0008 */
[----:B------:R-:W3:Y:S01]  /*0ac0*/  @!P1 LDG.E R27, desc[UR8][R16.64] ;  /* 0x00000008101b9981 */ /* 0x000ee2000c1e1900 */
[----:B------:R-:W-:-:S04]  /*0ad0*/  IADD3 R24, PT, PT, R24, 0x1, RZ ;  /* 0x0000000118187810 */ /* 0x000fc80007ffe0ff */
[----:B------:R-:W-:Y:S01]  /*0ae0*/  ISETP.NE.AND P0, PT, R24, RZ, PT ;  /* 0x000000ff1800720c */ /* 0x000fe20003f05270 */
[----:B------:R-:W-:Y:S01]  /*0af0*/  VIADD R22, R22, 0x4 ;  /* 0x0000000416167836 */ /* 0x000fe20000000000 */
        /* <DEDUP_REMOVED lines=11> */
[----:B0-----:R-:W-:-:S04]  /*0bb0*/  FFMA R8, R8, R26, R23 ;  /* 0x0000001a08087223 */ /* 0x001fc80000000017 */
[----:B-1----:R-:W-:-:S04]  /*0bc0*/  FFMA R9, R29, R9, R8 ;  /* 0x000000091d097223 */ /* 0x002fc80000000008 */
[----:B--2---:R-:W-:-:S04]  /*0bd0*/  FFMA R10, R28, R10, R9 ;  /* 0x0000000a1c0a7223 */ /* 0x004fc80000000009 */
[----:B---3--:R-:W-:Y:S01]  /*0be0*/  FFMA R23, R15, R11, R10 ;  /* 0x0000000b0f177223 */ /* 0x008fe2000000000a */
[----:B------:R-:W-:Y:S06]  /*0bf0*/  BAR.SYNC.DEFER_BLOCKING 0x0 ;  /* 0x0000000000007b1d */ /* 0x000fec0000010000 */
[----:B------:R-:W-:Y:S05]  /*0c00*/  @P0 BRA `(.L_x_13) ;  /* 0xfffffffc00800947 */ /* 0x000fea000383ffff */
.L_x_10:
        /* <DEDUP_REMOVED lines=8> */
.L_x_14:
        /* <DEDUP_REMOVED lines=15> */
.L_x_28:


//--------------------- .text._Z20matrixMultiplyTiled2PfPKfS1_i --------------------------
	.section	.text._Z20matrixMultiplyTiled2PfPKfS1_i,"ax",@progbits
	.align	128
        .global         _Z20matrixMultiplyTiled2PfPKfS1_i
        .type           _Z20matrixMultiplyTiled2PfPKfS1_i,@function
        .size           _Z20matrixMultiplyTiled2PfPKfS1_i,(.L_x_29 - _Z20matrixMultiplyTiled2PfPKfS1_i)
        .other          _Z20matrixMultiplyTiled2PfPKfS1_i,@"STO_CUDA_ENTRY STV_DEFAULT"
_Z20matrixMultiplyTiled2PfPKfS1_i:
.text._Z20matrixMultiplyTiled2PfPKfS1_i:
        /* <DEDUP_REMOVED lines=8> */
[----:B0-----:R-:W-:-:S05]  /*0080*/  IMAD.U32 R4, RZ, RZ, UR4 ;  /* 0x00000004ff047e24 */ /* 0x001fca000f8e00ff */
        /* <DEDUP_REMOVED lines=22> */
[C---:B------:R-:W-:Y:S01]  /*01f0*/  VIADD R15, R0.reuse, 0x2 ;  /* 0x00000002000f7836 */ /* 0x040fe20000000000 */
[----:B------:R-:W-:Y:S01]  /*0200*/  LOP3.LUT R10, R5, 0x3ffffffc, RZ, 0xc0, !PT ;  /* 0x3ffffffc050a7812 */ /* 0x000fe200078ec0ff */
[----:B------:R-:W-:Y:S01]  /*0210*/  VIADD R5, R0, 0x6 ;  /* 0x0000000600057836 */ /* 0x000fe20000000000 */
[-C--:B------:R-:W-:Y:S01]  /*0220*/  ISETP.GE.U32.AND P2, PT, R7, R4.reuse, PT ;  /* 0x000000040700720c */ /* 0x080fe20003f46070 */
[-CC-:B------:R-:W-:Y:S01]  /*0230*/  IMAD R25, R14, R4.reuse, R3.reuse ;  /* 0x000000040e197224 */ /* 0x180fe200078e0203 */
[----:B------:R-:W-:Y:S01]  /*0240*/  MOV R29, RZ ;  /* 0x000000ff001d7202 */ /* 0x000fe20000000f00 */
[--C-:B------:R-:W-:Y:S01]  /*0250*/  IMAD R21, R0, R4, R3.reuse ;  /* 0x0000000400157224 */ /* 0x100fe200078e0203 */
        /* <DEDUP_REMOVED lines=10> */
.L_x_17:
        /* <DEDUP_REMOVED lines=16> */
[----:B------:R-:W0:Y:S02]  /*0400*/  LDS.64 R14, [R8] ;  /* 0x00000000080e7984 */ /* 0x000e240000000a00 */
[----:B0-----:R-:W-:Y:S01]  /*0410*/  FFMA R28, R14, R24, R29 ;  /* 0x000000180e1c7223 */ /* 0x001fe2000000001d */
[----:B------:R-:W-:-:S04]  /*0420*/  IADD3 R29, PT, PT, R5, 0x2, RZ ;  /* 0x00000002051d7810 */ /* 0x000fc80007ffe0ff */
[----:B------:R-:W-:Y:S02]  /*0430*/  ISETP.GE.OR P3, PT, R29, R4, P2 ;  /* 0x000000041d00720c */ /* 0x000fe40001766670 */
[----:B------:R-:W0:Y:S01]  /*0440*/  LDS R29, [R11+0x8] ;  /* 0x000008000b1d7984 */ /* 0x000e220000000800 */
[----:B------:R-:W-:Y:S01]  /*0450*/  IMAD.MOV.U32 R24, RZ, RZ, RZ ;  /* 0x000000ffff187224 */ /* 0x000fe200078e00ff */
[----:B------:R-:W-:Y:S09]  /*0460*/  BAR.SYNC.DEFER_BLOCKING 0x0 ;  /* 0x0000000000007b1d */ /* 0x000ff20000010000 */
[----:B------:R-:W2:Y:S01]  /*0470*/  @!P3 LDG.E R24, desc[UR8][R16.64+0x8] ;  /* 0x000008081018b981 */ /* 0x000ea2000c1e1900 */
[----:B0-----:R-:W-:Y:S01]  /*0480*/  FFMA R22, R29, R15, R28 ;  /* 0x0000000f1d167223 */ /* 0x001fe2000000001c */
[----:B------:R-:W-:-:S04]  /*0490*/  IADD3 R15, PT, PT, R19, 0x2, RZ ;  /* 0x00000002130f7810 */ /* 0x000fc80007ffe0ff */
        /* <DEDUP_REMOVED lines=32> */
[----:B------:R-:W-:-:S04]  /*06a0*/  IADD3 R14, PT, PT, R5, 0x6, RZ ;  /* 0x00000006050e7810 */ /* 0x000fc80007ffe0ff */
[----:B------:R-:W-:Y:S02]  /*06b0*/  ISETP.GE.OR P3, PT, R14, R4, P2 ;  /* 0x000000040e00720c */ /* 0x000fe40001766670 */
[----:B------:R-:W0:Y:S05]  /*06c0*/  LDS R14, [R11+0x8] ;  /* 0x000008000b0e7984 */ /* 0x000e2a0000000800 */
[----:B------:R-:W1:Y:S01]  /*06d0*/  @!P0 LDC.64 R28, c[0x0][0x390] ;  /* 0x0000e400ff1c8b82 */ /* 0x000e620000000a00 */
[----:B------:R-:W-:-:S07]  /*06e0*/  IMAD.MOV.U32 R24, RZ, RZ, RZ ;  /* 0x000000ffff187224 */ /* 0x000fce00078e00ff */
[----:B------:R-:W-:Y:S01]  /*06f0*/  BAR.SYNC.DEFER_BLOCKING 0x0 ;  /* 0x0000000000007b1d */ /* 0x000fe20000010000 */
[----:B------:R-:W-:Y:S02]  /*0700*/  IMAD.MOV.U32 R26, RZ, RZ, RZ ;  /* 0x000000ffff1a7224 */ /* 0x000fe400078e00ff */
[----:B-1----:R-:W-:-:S03]  /*0710*/  @!P0 IMAD.WIDE.U32 R28, R27, 0x4, R28 ;  /* 0x000000041b1c8825 */ /* 0x002fc600078e001c */
[----:B------:R-:W2:Y:S04]  /*0720*/  @!P3 LDG.E R24, desc[UR8][R16.64+0x18] ;  /* 0x000018081018b981 */ /* 0x000ea8000c1e1900 */
[----:B------:R-:W3:Y:S01]  /*0730*/  @!P0 LDG.E R26, desc[UR8][R28.64] ;  /* 0x000000081c1a8981 */ /* 0x000ee2000c1e1900 */
[----:B0-----:R-:W-:Y:S01]  /*0740*/  FFMA R14, R14, R15, R22 ;  /* 0x0000000f0e0e7223 */ /* 0x001fe20000000016 */
[----:B------:R-:W-:-:S04]  /*0750*/  IADD3 R20, PT, PT, R20, 0x4, RZ ;  /* 0x0000000414147810 */ /* 0x000fc80007ffe0ff */
[----:B------:R-:W-:Y:S01]  /*0760*/  ISETP.NE.AND P0, PT, R20, RZ, PT ;  /* 0x000000ff1400720c */ /* 0x000fe20003f05270 */
[----:B------:R-:W-:Y:S01]  /*0770*/  VIADD R5, R5, 0x8 ;  /* 0x0000000805057836 */ /* 0x000fe20000000000 */
[----:B------:R-:W-:Y:S01]  /*0780*/  IADD3 R18, PT, PT, R18, 0x8, RZ ;  /* 0x0000000812127810 */ /* 0x000fe20007ffe0ff */
[----:B------:R-:W-:Y:S01]  /*0790*/  VIADD R19, R19, 0x8 ;  /* 0x0000000813137836 */ /* 0x000fe20000000000 */
[C---:B------:R-:W-:Y:S01]  /*07a0*/  LEA R21, R4.reuse, R21, 0x3 ;  /* 0x0000001504157211 */ /* 0x040fe200078e18ff */
[C---:B------:R-:W-:Y:S01]  /*07b0*/  IMAD R23, R4.reuse, 0x8, R23 ;  /* 0x0000000804177824 */ /* 0x040fe200078e0217 */
[C---:B------:R-:W-:Y:S01]  /*07c0*/  LEA R25, R4.reuse, R25, 0x3 ;  /* 0x0000001904197211 */ /* 0x040fe200078e18ff */
[----:B------:R-:W-:Y:S01]  /*07d0*/  IMAD R27, R4, 0x8, R27 ;  /* 0x00000008041b7824 */ /* 0x000fe200078e021b */
[----:B--2---:R-:W-:Y:S04]  /*07e0*/  STS [R12], R24 ;  /* 0x000000180c007388 */ /* 0x004fe80000000800 */
[----:B---3--:R-:W-:Y:S01]  /*07f0*/  STS [R13], R26 ;  /* 0x0000001a0d007388 */ /* 0x008fe20000000800 */
[----:B------:R-:W-:Y:S06]  /*0800*/  BAR.SYNC.DEFER_BLOCKING 0x0 ;  /* 0x0000000000007b1d */ /* 0x000fec0000010000 */
[----:B------:R-:W-:Y:S04]  /*0810*/  LDS R29, [R11] ;  /* 0x000000000b1d7984 */ /* 0x000fe80000000800 */
[----:B------:R-:W0:Y:S04]  /*0820*/  LDS.64 R16, [R8] ;  /* 0x0000000008107984 */ /* 0x000e280000000a00 */
[----:B------:R-:W1:Y:S01]  /*0830*/  LDS R15, [R11+0x8] ;  /* 0x000008000b0f7984 */ /* 0x000e620000000800 */
[----:B0-----:R-:W-:-:S04]  /*0840*/  FFMA R16, R16, R29, R14 ;  /* 0x0000001d10107223 */ /* 0x001fc8000000000e */
[----:B-1----:R-:W-:Y:S01]  /*0850*/  FFMA R29, R15, R17, R16 ;  /* 0x000000110f1d7223 */ /* 0x002fe20000000010 */
[----:B------:R-:W-:Y:S06]  /*0860*/  BAR.SYNC.DEFER_BLOCKING 0x0 ;  /* 0x0000000000007b1d */ /* 0x000fec0000010000 */
[----:B------:R-:W-:Y:S05]  /*0870*/  @P0 BRA `(.L_x_17) ;  /* 0xfffffff800a00947 */ /* 0x000fea000383ffff */
.L_x_16:
[----:B------:R-:W-:Y:S05]  /*0880*/  @!P1 BRA `(.L_x_15) ;  /* 0x0000000000909947 */ /* 0x000fea0003800000 */
[----:B------:R-:W0:Y:S01]  /*0890*/  LDC R5, c[0x0][0x398] ;  /* 0x0000e600ff057b82 */ /* 0x000e220000000800 */
[C---:B------:R-:W-:Y:S01]  /*08a0*/  LEA R21, R10.reuse, R0, 0x1 ;  /* 0x000000000a157211 */ /* 0x040fe200078e08ff */
[--C-:B------:R-:W-:Y:S02]  /*08b0*/  IMAD R23, R10, 0x2, R3.reuse ;  /* 0x000000020a177824 */ /* 0x100fe400078e0203 */
[----:B------:R-:W-:Y:S02]  /*08c0*/  IMAD.MOV R6, RZ, RZ, -R6 ;  /* 0x000000ffff067224 */ /* 0x000fe400078e0a06 */
[-C--:B------:R-:W-:Y:S02]  /*08d0*/  IMAD R25, R21, R4.reuse, R3 ;  /* 0x0000000415197224 */ /* 0x080fe400078e0203 */
[----:B------:R-:W1:Y:S01]  /*08e0*/  LDC.64 R14, c[0x0][0x388] ;  /* 0x0000e200ff0e7b82 */ /* 0x000e620000000a00 */
[----:B------:R-:W-:Y:S02]  /*08f0*/  IMAD R27, R7, R4, R23 ;  /* 0x00000004071b7224 */ /* 0x000fe400078e0217 */
[----:B------:R-:W-:-:S07]  /*0900*/  LEA R25, R2, R25, 0x1 ;  /* 0x0000001902197211 */ /* 0x000fce00078e08ff */
.L_x_18:
        /* <DEDUP_REMOVED lines=28> */
.L_x_15:
        /* <DEDUP_REMOVED lines=8> */
.L_x_19:
        /* <DEDUP_REMOVED lines=11> */
.L_x_29:


//--------------------- .text._Z19matrixMultiplyBasicPfPKfS1_i --------------------------
	.section	.text._Z19matrixMultiplyBasicPfPKfS1_i,"ax",@progbits
	.align	128
        .global         _Z19matrixMultiplyBasicPfPKfS1_i
        .type           _Z19matrixMultiplyBasicPfPKfS1_i,@function
        .size           _Z19matrixMultiplyBasicPfPKfS1_i,(.L_x_30 - _Z19matrixMultiplyBasicPfPKfS1_i)
        .other          _Z19matrixMultiplyBasicPfPKfS1_i,@"STO_CUDA_ENTRY STV_DEFAULT"
_Z19matrixMultiplyBasicPfPKfS1_i:
.text._Z19matrixMultiplyBasicPfPKfS1_i:
[----:B------:R-:W-:Y:S01]  /*0000*/  LDC R1, c[0x0][0x37c] ;  /* 0x0000df00ff017b82 */ /* 0x000fe20000000800 */
[----:B------:R-:W0:Y:S07]  /*0010*/  S2R R0, SR_TID.Y ;  /* 0x0000000000007919 */ /* 0x000e2e0000002200 */
[----:B------:R-:W0:Y:S01]  /*0020*/  S2UR UR4, SR_CTAID.Y ;  /* 0x00000000000479c3 */ /* 0x000e220000002600 */
[----:B------:R-:W1:Y:S01]  /*0030*/  LDCU UR20, c[0x0][0x398] ;  /* 0x00007300ff1477ac */ /* 0x000e620008000800 */
[----:B------:R-:W2:Y:S06]  /*0040*/  S2R R3, SR_TID.X ;  /* 0x0000000000037919 */ /* 0x000eac0000002100 */
[----:B------:R-:W0:Y:S08]  /*0050*/  LDC R13, c[0x0][0x364] ;  /* 0x0000d900ff0d7b82 */ /* 0x000e300000000800 */
[----:B------:R-:W2:Y:S08]  /*0060*/  S2UR UR5, SR_CTAID.X ;  /* 0x00000000000579c3 */ /* 0x000eb00000002500 */
[----:B------:R-:W2:Y:S01]  /*0070*/  LDC R2, c[0x0][0x360] ;  /* 0x0000d800ff027b82 */ /* 0x000ea20000000800 */
[----:B0-----:R-:W-:-:S02]  /*0080*/  IMAD R13, R13, UR4, R0 ;  /* 0x000000040d0d7c24 */ /* 0x001fc4000f8e0200 */
[----:B--2---:R-:W-:-:S05]  /*0090*/  IMAD R0, R2, UR5, R3 ;  /* 0x0000000502007c24 */ /* 0x004fca000f8e0203 */
[----:B------:R-:W-:-:S04]  /*00a0*/  VIMNMX R2, PT, PT, R13, R0, !PT ;  /* 0x000000000d027248 */ /* 0x000fc80007fe0100 */
[----:B-1----:R-:W-:-:S13]  /*00b0*/  ISETP.GE.AND P0, PT, R2, UR20, PT ;  /* 0x0000001402007c0c */ /* 0x002fda000bf06270 */
[----:B------:R-:W-:Y:S05]  /*00c0*/  @P0 EXIT ;  /* 0x000000000000094d */ /* 0x000fea0003800000 */
[----:B------:R-:W-:Y:S01]  /*00d0*/  UISETP.GE.U32.AND UP0, UPT, UR20, 0x8, UPT ;  /* 0x000000081400788c */ /* 0x000fe2000bf06070 */
[----:B------:R-:W-:Y:S02]  /*00e0*/  HFMA2 R12, -RZ, RZ, 0, 0 ;  /* 0x00000000ff0c7431 */ /* 0x000fe400000001ff */
[----:B------:R-:W-:Y:S01]  /*00f0*/  IMAD R13, R13, UR20, RZ ;  /* 0x000000140d0d7c24 */ /* 0x000fe2000f8e02ff */
[----:B------:R-:W-:Y:S01]  /*0100*/  UMOV UR4, URZ ;  /* 0x000000ff00047c82 */ /* 0x000fe20008000000 */
[----:B------:R-:W0:Y:S04]  /*0110*/  LDCU.64 UR18, c[0x0][0x358] ;  /* 0x00006b00ff1277ac */ /* 0x000e280008000a00 */
[----:B------:R-:W-:Y:S05]  /*0120*/  BRA.U !UP0, `(.L_x_20) ;  /* 0x0000000508007547 */ /* 0x000fea000b800000 */
[----:B------:R-:W1:Y:S01]  /*0130*/  LDC.64 R2, c[0x0][0x388] ;  /* 0x0000e200ff027b82 */ /* 0x000e620000000a00 */
[----:B------:R-:W2:Y:S01]  /*0140*/  LDCU.64 UR22, c[0x0][0x390] ;  /* 0x00007200ff1677ac */ /* 0x000ea20008000a00 */
[----:B------:R-:W-:Y:S02]  /*0150*/  MOV R12, RZ ;  /* 0x000000ff000c7202 */ /* 0x000fe40000000f00 */
[----:B------:R-:W-:Y:S01]  /*0160*/  MOV R14, R0 ;  /* 0x00000000000e7202 */ /* 0x000fe20000000f00 */
[----:B------:R-:W-:-:S04]  /*0170*/  ULOP3.LUT UR4, UR20, 0x7ffffff8, URZ, 0xc0, !UPT ;  /* 0x7ffffff814047892 */ /* 0x000fc8000f8ec0ff */
[----:B------:R-:W-:Y:S02]  /*0180*/  UIADD3 UR5, UPT, UPT, -UR4, URZ, URZ ;  /* 0x000000ff04057290 */ /* 0x000fe4000fffe1ff */
[----:B--2---:R-:W-:Y:S02]  /*0190*/  UIMAD.WIDE UR6, UR20, 0x8, UR22 ;  /* 0x00000008140678a5 */ /* 0x004fe4000f8e0216 */
[----:B------:R-:W-:Y:S02]  /*01a0*/  UIMAD.WIDE UR8, UR20, 0xc, UR22 ;  /* 0x0000000c140878a5 */ /* 0x000fe4000f8e0216 */
[----:B------:R-:W-:Y:S01]  /*01b0*/  UIMAD.WIDE UR10, UR20, 0x10, UR22 ;  /* 0x00000010140a78a5 */ /* 0x000fe2000f8e0216 */
[----:B-1----:R-:W-:Y:S01]  /*01c0*/  IMAD.WIDE.U32 R2, R13, 0x4, R2 ;  /* 0x000000040d027825 */ /* 0x002fe200078e0002 */
[----:B------:R-:W-:Y:S02]  /*01d0*/  UIMAD.WIDE UR12, UR20, 0x14, UR22 ;  /* 0x00000014140c78a5 */ /* 0x000fe4000f8e0216 */
[----:B------:R-:W-:Y:S01]  /*01e0*/  UIMAD.WIDE UR14, UR20, 0x18, UR22 ;  /* 0x00000018140e78a5 */ /* 0x000fe2000f8e0216 */
[----:B------:R-:W-:Y:S01]  /*01f0*/  IADD3 R2, P0, PT, R2, 0x10, RZ ;  /* 0x0000001002027810 */ /* 0x000fe20007f1e0ff */
[----:B------:R-:W-:-:S03]  /*0200*/  UIMAD.WIDE UR16, UR20, 0x1c, UR22 ;  /* 0x0000001c141078a5 */ /* 0x000fc6000f8e0216 */
[----:B------:R-:W-:-:S09]  /*0210*/  IADD3.X R3, PT, PT, RZ, R3, RZ, P0, !PT ;  /* 0x00000003ff037210 */ /* 0x000fd200007fe4ff */
.L_x_21:
[----:B------:R-:W-:Y:S01]  /*0220*/  UIMAD.WIDE UR24, UR20, 0x4, UR22 ;  /* 0x00000004141878a5 */ /* 0x000fe2000f8e0216 */
[----:B------:R-:W-:Y:S01]  /*0230*/  MOV R23, 0x4 ;  /* 0x0000000400177802 */ /* 0x000fe20000000f00 */
[----:B------:R-:W-:Y:S01]  /*0240*/  HFMA2 R25, -RZ, RZ, 0, 2.384185791015625e-07 ;  /* 0x00000004ff197431 */ /* 0x000fe200000001ff */
[----:B0-----:R-:W2:Y:S03]  /*0250*/  LDG.E R21, desc[UR18][R2.64+-0x10] ;  /* 0xfffff01202157981 */ /* 0x001ea6000c1e1900 */
[----:B------:R-:W-:Y:S01]  /*0260*/  IMAD.WIDE R22, R14, R23, UR22 ;  /* 0x000000160e167e25 */ /* 0x000fe2000f8e0217 */
[----:B------:R-:W-:Y:S01]  /*0270*/  MOV R8, UR24 ;  /* 0x0000001800087c02 */ /* 0x000fe20008000f00 */
[----:B------:R-:W3:Y:S01]  /*0280*/  LDG.E R19, desc[UR18][R2.64+-0xc] ;  /* 0xfffff41202137981 */ /* 0x000ee2000c1e1900 */
[----:B------:R-:W-:-:S03]  /*0290*/  MOV R9, UR25 ;  /* 0x0000001900097c02 */ /* 0x000fc60008000f00 */
[----:B------:R-:W2:Y:S01]  /*02a0*/  LDG.E R22, desc[UR18][R22.64] ;  /* 0x0000001216167981 */ /* 0x000ea2000c1e1900 */
[----:B------:R-:W-:Y:S02]  /*02b0*/  IMAD.MOV.U32 R11, RZ, RZ, 0x4 ;  /* 0x00000004ff0b7424 */ /* 0x000fe400078e00ff */
[----:B------:R-:W-:-:S04]  /*02c0*/  IMAD.WIDE R8, R14, 0x4, R8 ;  /* 0x000000040e087825 */ /* 0x000fc800078e0208 */
[----:B------:R-:W-:Y:S01]  /*02d0*/  HFMA2 R7, -RZ, RZ, 0, 2.384185791015625e-07 ;  /* 0x00000004ff077431 */ /* 0x000fe200000001ff */
[----:B------:R-:W-:Y:S01]  /*02e0*/  MOV R5, 0x4 ;  /* 0x0000000400057802 */ /* 0x000fe20000000f00 */
[----:B------:R-:W4:Y:S01]  /*02f0*/  LDG.E R17, desc[UR18][R2.64+-0x8] ;  /* 0xfffff81202117981 */ /* 0x000f22000c1e1900 */
[----:B------:R-:W-:-:S03]  /*0300*/  IMAD.WIDE R24, R14, R25, UR6 ;  /* 0x000000060e187e25 */ /* 0x000fc6000f8e0219 */
[----:B------:R0:W3:Y:S01]  /*0310*/  LDG.E R20, desc[UR18][R8.64] ;  /* 0x0000001208147981 */ /* 0x0000e2000c1e1900 */
[----:B------:R-:W-:-:S03]  /*0320*/  IMAD.WIDE R10, R14, R11, UR8 ;  /* 0x000000080e0a7e25 */ /* 0x000fc6000f8e020b */
[----:B------:R-:W4:Y:S01]  /*0330*/  LDG.E R18, desc[UR18][R24.64] ;  /* 0x0000001218127981 */ /* 0x000f22000c1e1900 */
[----:B------:R-:W-:-:S04]  /*0340*/  IMAD.WIDE R4, R14, R5, UR10 ;  /* 0x0000000a0e047e25 */ /* 0x000fc8000f8e0205 */
[----:B------:R-:W-:Y:S01]  /*0350*/  HFMA2 R27, -RZ, RZ, 0, 2.384185791015625e-07 ;  /* 0x00000004ff1b7431 */ /* 0x000fe200000001ff */
[----:B------:R1:W5:Y:S01]  /*0360*/  LDG.E R16, desc[UR18][R10.64] ;  /* 0x000000120a107981 */ /* 0x000362000c1e1900 */
[C---:B------:R-:W-:Y:S01]  /*0370*/  IMAD.WIDE R6, R14.reuse, R7, UR12 ;  /* 0x0000000c0e067e25 */ /* 0x040fe2000f8e0207 */
[----:B0-----:R-:W-:Y:S02]  /*0380*/  MOV R9, 0x4 ;  /* 0x0000000400097802 */ /* 0x001fe40000000f00 */
[----:B------:R-:W5:Y:S04]  /*0390*/  LDG.E R15, desc[UR18][R2.64+-0x4] ;  /* 0xfffffc12020f7981 */ /* 0x000f68000c1e1900 */
[----:B------:R0:W5:Y:S01]  /*03a0*/  LDG.E R4, desc[UR18][R4.64] ;  /* 0x0000001204047981 */ /* 0x000162000c1e1900 */
[----:B------:R-:W-:-:S03]  /*03b0*/  IMAD.WIDE R8, R14, R9, UR14 ;  /* 0x0000000e0e087e25 */ /* 0x000fc6000f8e0209 */
[----:B------:R-:W5:Y:S01]  /*03c0*/  LDG.E R23, desc[UR18][R2.64] ;  /* 0x0000001202177981 */ /* 0x000f62000c1e1900 */
[----:B-1----:R-:W-:-:S03]  /*03d0*/  IMAD.WIDE R10, R14, R27, UR16 ;  /* 0x000000100e0a7e25 */ /* 0x002fc6000f8e021b */
[----:B------:R-:W5:Y:S04]  /*03e0*/  LDG.E R7, desc[UR18][R6.64] ;  /* 0x0000001206077981 */ /* 0x000f68000c1e1900 */
[----:B------:R-:W5:Y:S04]  /*03f0*/  LDG.E R24, desc[UR18][R2.64+0x4] ;  /* 0x0000041202187981 */ /* 0x000f68000c1e1900 */
[----:B------:R-:W5:Y:S04]  /*0400*/  LDG.E R8, desc[UR18][R8.64] ;  /* 0x0000001208087981 */ /* 0x000f68000c1e1900 */
[----:B------:R-:W5:Y:S04]  /*0410*/  LDG.E R25, desc[UR18][R2.64+0x8] ;  /* 0x0000081202197981 */ /* 0x000f68000c1e1900 */
[----:B------:R-:W5:Y:S04]  /*0420*/  LDG.E R10, desc[UR18][R10.64] ;  /* 0x000000120a0a7981 */ /* 0x000f68000c1e1900 */
[----:B------:R1:W5:Y:S01]  /*0430*/  LDG.E R27, desc[UR18][R2.64+0xc] ;  /* 0x00000c12021b7981 */ /* 0x000362000c1e1900 */
[----:B------:R-:W-:-:S04]  /*0440*/  UIADD3 UR5, UPT, UPT, UR5, 0x8, URZ ;  /* 0x0000000805057890 */ /* 0x000fc8000fffe0ff */
[----:B------:R-:W-:Y:S01]  /*0450*/  UISETP.NE.AND UP0, UPT, UR5, URZ, UPT ;  /* 0x000000ff0500728c */ /* 0x000fe2000bf05270 */
[----:B0-----:R-:W-:Y:S02]  /*0460*/  MOV R5, UR20 ;  /* 0x0000001400057c02 */ /* 0x001fe40008000f00 */
[----:B-1----:R-:W-:-:S03]  /*0470*/  IADD3 R2, P0, PT, R2, 0x20, RZ ;  /* 0x0000002002027810 */ /* 0x002fc60007f1e0ff */
[----:B------:R-:W-:Y:S01]  /*0480*/  IMAD R14, R5, 0x8, R14 ;  /* 0x00000008050e7824 */ /* 0x000fe200078e020e */
[----:B------:R-:W-:Y:S01]  /*0490*/  IADD3.X R3, PT, PT, RZ, R3, RZ, P0, !PT ;  /* 0x00000003ff037210 */ /* 0x000fe200007fe4ff */
[----:B--2---:R-:W-:-:S04]  /*04a0*/  FFMA R22, R21, R22, R12 ;  /* 0x0000001615167223 */ /* 0x004fc8000000000c */
[----:B---3--:R-:W-:-:S04]  /*04b0*/  FFMA R20, R19, R20, R22 ;  /* 0x0000001413147223 */ /* 0x008fc80000000016 */
[----:B----4-:R-:W-:-:S04]  /*04c0*/  FFMA R18, R17, R18, R20 ;  /* 0x0000001211127223 */ /* 0x010fc80000000014 */
[----:B-----5:R-:W-:-:S04]  /*04d0*/  FFMA R16, R15, R16, R18 ;  /* 0x000000100f107223 */ /* 0x020fc80000000012 */
[----:B------:R-:W-:-:S04]  /*04e0*/  FFMA R23, R23, R4, R16 ;  /* 0x0000000417177223 */ /* 0x000fc80000000010 */
[----:B------:R-:W-:-:S04]  /*04f0*/  FFMA R24, R24, R7, R23 ;  /* 0x0000000718187223 */ /* 0x000fc80000000017 */
[----:B------:R-:W-:-:S04]  /*0500*/  FFMA R8, R25, R8, R24 ;  /* 0x0000000819087223 */ /* 0x000fc80000000018 */
[----:B------:R-:W-:Y:S01]  /*0510*/  FFMA R12, R27, R10, R8 ;  /* 0x0000000a1b0c7223 */ /* 0x000fe20000000008 */
[----:B------:R-:W-:Y:S06]  /*0520*/  BRA.U UP0, `(.L_x_21) ;  /* 0xfffffffd003c7547 */ /* 0x000fec000b83ffff */
.L_x_20:
[----:B------:R-:W-:-:S04]  /*0530*/  ULOP3.LUT UR6, UR20, 0x7, URZ, 0xc0, !UPT ;  /* 0x0000000714067892 */ /* 0x000fc8000f8ec0ff */
[----:B------:R-:W-:-:S09]  /*0540*/  UISETP.NE.AND UP0, UPT, UR6, URZ, UPT ;  /* 0x000000ff0600728c */ /* 0x000fd2000bf05270 */
[----:B------:R-:W-:Y:S05]  /*0550*/  BRA.U !UP0, `(.L_x_22) ;  /* 0x0000000508407547 */ /* 0x000fea000b800000 */
[----:B------:R-:W-:Y:S02]  /*0560*/  UISETP.GE.U32.AND UP0, UPT, UR6, 0x4, UPT ;  /* 0x000000040600788c */ /* 0x000fe4000bf06070 */
[----:B------:R-:W-:-:S04]  /*0570*/  ULOP3.LUT UR5, UR20, 0x3, URZ, 0xc0, !UPT ;  /* 0x0000000314057892 */ /* 0x000fc8000f8ec0ff */
[----:B------:R-:W-:-:S03]  /*0580*/  UISETP.NE.AND UP1, UPT, UR5, URZ, UPT ;  /* 0x000000ff0500728c */ /* 0x000fc6000bf25270 */
[----:B------:R-:W-:Y:S08]  /*0590*/  BRA.U !UP0, `(.L_x_23) ;  /* 0x00000001087c7547 */ /* 0x000ff0000b800000 */
[----:B------:R-:W1:Y:S01]  /*05a0*/  LDC.64 R6, c[0x0][0x390] ;  /* 0x0000e400ff067b82 */ /* 0x000e620000000a00 */
[----:B------:R-:W2:Y:S01]  /*05b0*/  LDCU.64 UR6, c[0x0][0x388] ;  /* 0x00007100ff0677ac */ /* 0x000ea20008000a00 */
[----:B------:R-:W-:Y:S02]  /*05c0*/  MOV R9, UR4 ;  /* 0x0000000400097c02 */ /* 0x000fe40008000f00 */
[C---:B------:R-:W-:Y:S02]  /*05d0*/  IADD3 R3, PT, PT, R13.reuse, UR4, RZ ;  /* 0x000000040d037c10 */ /* 0x040fe4000fffe0ff */
[----:B------:R-:W-:Y:S01]  /*05e0*/  IADD3 R10, P0, PT, R13, UR4, RZ ;  /* 0x000000040d0a7c10 */ /* 0x000fe2000ff1e0ff */
[----:B------:R-:W-:Y:S01]  /*05f0*/  IMAD R9, R9, UR20, R0 ;  /* 0x0000001409097c24 */ /* 0x000fe2000f8e0200 */
[----:B------:R-:W3:Y:S01]  /*0600*/  LDC.64 R4, c[0x0][0x388] ;  /* 0x0000e200ff047b82 */ /* 0x000ee20000000a00 */
[----:B------:R-:W-:Y:S02]  /*0610*/  MOV R11, UR20 ;  /* 0x00000014000b7c02 */ /* 0x000fe40008000f00 */
[----:B------:R-:W-:Y:S01]  /*0620*/  MOV R15, UR20 ;  /* 0x00000014000f7c02 */ /* 0x000fe20008000f00 */
[----:B-1----:R-:W-:Y:S01]  /*0630*/  IMAD.WIDE R6, R9, 0x4, R6 ;  /* 0x0000000409067825 */ /* 0x002fe200078e0206 */
[----:B------:R-:W-:-:S05]  /*0640*/  MOV R9, UR20 ;  /* 0x0000001400097c02 */ /* 0x000fca0008000f00 */
[----:B------:R-:W-:Y:S02]  /*0650*/  IMAD.WIDE R8, R9, 0x4, R6 ;  /* 0x0000000409087825 */ /* 0x000fe400078e0206 */
[----:B0-----:R-:W4:Y:S02]  /*0660*/  LDG.E R6, desc[UR18][R6.64] ;  /* 0x0000001206067981 */ /* 0x001f24000c1e1900 */
[----:B---3--:R-:W-:Y:S01]  /*0670*/  IMAD.WIDE.U32 R4, R3, 0x4, R4 ;  /* 0x0000000403047825 */ /* 0x008fe200078e0004 */
[----:B------:R-:W-:Y:S01]  /*0680*/  IADD3.X R3, PT, PT, RZ, RZ, RZ, P0, !PT ;  /* 0x000000ffff037210 */ /* 0x000fe200007fe4ff */
[----:B------:R-:W3:Y:S01]  /*0690*/  LDG.E R17, desc[UR18][R8.64] ;  /* 0x0000001208117981 */ /* 0x000ee2000c1e1900 */
[----:B--2---:R-:W-:-:S03]  /*06a0*/  LEA R2, P0, R10, UR6, 0x2 ;  /* 0x000000060a027c11 */ /* 0x004fc6000f8010ff */
[----:B------:R-:W4:Y:S01]  /*06b0*/  LDG.E R5, desc[UR18][R4.64] ;  /* 0x0000001204057981 */ /* 0x000f22000c1e1900 */
[----:B------:R-:W-:Y:S01]  /*06c0*/  LEA.HI.X R3, R10, UR7, R3, 0x2, P0 ;  /* 0x000000070a037c11 */ /* 0x000fe200080f1403 */
[----:B------:R-:W-:-:S04]  /*06d0*/  IMAD.WIDE R10, R11, 0x4, R8 ;  /* 0x000000040b0a7825 */ /* 0x000fc800078e0208 */
[----:B------:R-:W3:Y:S01]  /*06e0*/  LDG.E R16, desc[UR18][R2.64+0x4] ;  /* 0x0000041202107981 */ /* 0x000ee2000c1e1900 */
[----:B------:R-:W-:-:S03]  /*06f0*/  IMAD.WIDE R14, R15, 0x4, R10 ;  /* 0x000000040f0e7825 */ /* 0x000fc600078e020a */
[----:B------:R-:W2:Y:S04]  /*0700*/  LDG.E R19, desc[UR18][R10.64] ;  /* 0x000000120a137981 */ /* 0x000ea8000c1e1900 */
[----:B------:R-:W2:Y:S04]  /*0710*/  LDG.E R18, desc[UR18][R2.64+0x8] ;  /* 0x0000081202127981 */ /* 0x000ea8000c1e1900 */
[----:B------:R-:W5:Y:S04]  /*0720*/  LDG.E R20, desc[UR18][R2.64+0xc] ;  /* 0x00000c1202147981 */ /* 0x000f68000c1e1900 */
[----:B------:R-:W5:Y:S01]  /*0730*/  LDG.E R14, desc[UR18][R14.64] ;  /* 0x000000120e0e7981 */ /* 0x000f62000c1e1900 */
[----:B------:R-:W-:Y:S01]  /*0740*/  UIADD3 UR4, UPT, UPT, UR4, 0x4, URZ ;  /* 0x0000000404047890 */ /* 0x000fe2000fffe0ff */
[----:B----4-:R-:W-:-:S04]  /*0750*/  FFMA R5, R5, R6, R12 ;  /* 0x0000000605057223 */ /* 0x010fc8000000000c */
[----:B---3--:R-:W-:-:S04]  /*0760*/  FFMA R5, R16, R17, R5 ;  /* 0x0000001110057223 */ /* 0x008fc80000000005 */
[----:B--2---:R-:W-:-:S04]  /*0770*/  FFMA R5, R18, R19, R5 ;  /* 0x0000001312057223 */ /* 0x004fc80000000005 */
[----:B-----5:R-:W-:-:S07]  /*0780*/  FFMA R12, R20, R14, R5 ;  /* 0x0000000e140c7223 */ /* 0x020fce0000000005 */
.L_x_23:
[----:B------:R-:W-:Y:S05]  /*0790*/  BRA.U !UP1, `(.L_x_22) ;  /* 0x0000000109b07547 */ /* 0x000fea000b800000 */
[----:B------:R-:W-:Y:S01]  /*07a0*/  UISETP.NE.AND UP0, UPT, UR5, 0x1, UPT ;  /* 0x000000010500788c */ /* 0x000fe2000bf05270 */
[----:B------:R-:W-:Y:S01]  /*07b0*/  MOV R7, UR4 ;  /* 0x0000000400077c02 */ /* 0x000fe20008000f00 */
[----:B------:R-:W-:Y:S02]  /*07c0*/  ULOP3.LUT UR5, UR20, 0x1, URZ, 0xc0, !UPT ;  /* 0x0000000114057892 */ /* 0x000fe4000f8ec0ff */
[----:B------:R-:W-:Y:S02]  /*07d0*/  IMAD.U32 R15, RZ, RZ, UR20 ;  /* 0x00000014ff0f7e24 */ /* 0x000fe4000f8e00ff */
[----:B------:R-:W-:Y:S01]  /*07e0*/  UISETP.NE.U32.AND UP1, UPT, UR5, 0x1, UPT ;  /* 0x000000010500788c */ /* 0x000fe2000bf25070 */
[----:B------:R-:W-:-:S04]  /*07f0*/  PLOP3.LUT P1, PT, PT, PT, UP0, 0x80, 0x8 ;  /* 0x000000000008781c */ /* 0x000fc80003f2f008 */
[----:B------:R-:W1:Y:S01]  /*0800*/  @UP0 LDCU.64 UR6, c[0x0][0x388] ;  /* 0x00007100ff0607ac */ /* 0x000e620008000a00 */
[----:B------:R-:W-:Y:S01]  /*0810*/  PLOP3.LUT P0, PT, PT, PT, UP1, 0x80, 0x8 ;  /* 0x000000000008781c */ /* 0x000fe20003f0f018 */
[----:B------:R-:W2:Y:S01]  /*0820*/  @UP0 LDCU.64 UR8, c[0x0][0x390] ;  /* 0x00007200ff0807ac */ /* 0x000ea20008000a00 */
[----:B------:R-:W3:Y:S06]  /*0830*/  @UP0 LDCU.64 UR10, c[0x0][0x388] ;  /* 0x00007100ff0a07ac */ /* 0x000eec0008000a00 */
[C---:B------:R-:W-:Y:S01]  /*0840*/  @P1 VIADD R3, R13.reuse, UR4 ;  /* 0x000000040d031c36 */ /* 0x040fe20008000000 */
[----:B------:R-:W-:Y:S01]  /*0850*/  @P1 IADD3 R6, P2, PT, R13, UR4, RZ ;  /* 0x000000040d061c10 */ /* 0x000fe2000ff5e0ff */
[----:B------:R-:W4:Y:S01]  /*0860*/  @!UP1 LDCU.64 UR12, c[0x0][0x388] ;  /* 0x00007100ff0c97ac */ /* 0x000f220008000a00 */
[----:B------:R-:W-:Y:S01]  /*0870*/  @UP0 UIADD3 UR4, UPT, UPT, UR4, 0x2, URZ ;  /* 0x0000000204040890 */ /* 0x000fe2000fffe0ff */
[----:B-1----:R-:W-:-:S02]  /*0880*/  MOV R10, UR6 ;  /* 0x00000006000a7c02 */ /* 0x002fc40008000f00 */
[----:B------:R-:W-:Y:S01]  /*0890*/  MOV R11, UR7 ;  /* 0x00000007000b7c02 */ /* 0x000fe20008000f00 */
[----:B------:R-:W1:Y:S01]  /*08a0*/  @!UP1 LDCU.64 UR6, c[0x0][0x390] ;  /* 0x00007200ff0697ac */ /* 0x000e620008000a00 */
[----:B--2---:R-:W-:Y:S02]  /*08b0*/  MOV R4, UR8 ;  /* 0x0000000800047c02 */ /* 0x004fe40008000f00 */
[----:B------:R-:W-:Y:S01]  /*08c0*/  MOV R5, UR9 ;  /* 0x0000000900057c02 */ /* 0x000fe20008000f00 */
[----:B------:R-:W-:-:S04]  /*08d0*/  @P1 IMAD.WIDE.U32 R10, R3, 0x4, R10 ;  /* 0x00000004030a1825 */ /* 0x000fc800078e000a */
[----:B------:R-:W-:Y:S01]  /*08e0*/  @P1 IMAD R3, R7, UR20, R0 ;  /* 0x0000001407031c24 */ /* 0x000fe2000f8e0200 */
[----:B------:R-:W-:Y:S01]  /*08f0*/  @P1 IADD3.X R7, PT, PT, RZ, RZ, RZ, P2, !PT ;  /* 0x000000ffff071210 */ /* 0x000fe200017fe4ff */
[----:B0-----:R-:W2:Y:S01]  /*0900*/  @P1 LDG.E R11, desc[UR18][R10.64] ;  /* 0x000000120a0b1981 */ /* 0x001ea2000c1e1900 */
[C---:B---3--:R-:W-:Y:S01]  /*0910*/  @P1 LEA R2, P2, R6.reuse, UR10, 0x2 ;  /* 0x0000000a06021c11 */ /* 0x048fe2000f8410ff */
[----:B------:R-:W-:Y:S01]  /*0920*/  @P1 IMAD.WIDE R4, R3, 0x4, R4 ;  /* 0x0000000403041825 */ /* 0x000fe200078e0204 */
[----:B------:R-:W-:Y:S02]  /*0930*/  MOV R19, UR4 ;  /* 0x0000000400137c02 */ /* 0x000fe40008000f00 */
[----:B------:R-:W-:Y:S02]  /*0940*/  @P1 LEA.HI.X R3, R6, UR11, R7, 0x2, P2 ;  /* 0x0000000b06031c11 */ /* 0x000fe400090f1407 */
[----:B----4-:R-:W-:Y:S01]  /*0950*/  MOV R6, UR12 ;  /* 0x0000000c00067c02 */ /* 0x010fe20008000f00 */
[----:B------:R-:W-:Y:S01]  /*0960*/  @P1 IMAD.WIDE R14, R15, 0x4, R4 ;  /* 0x000000040f0e1825 */ /* 0x000fe200078e0204 */
[----:B------:R-:W-:Y:S01]  /*0970*/  MOV R7, UR13 ;  /* 0x0000000d00077c02 */ /* 0x000fe20008000f00 */
[----:B------:R-:W2:Y:S01]  /*0980*/  @P1 LDG.E R4, desc[UR18][R4.64] ;  /* 0x0000001204041981 */ /* 0x000ea2000c1e1900 */
[----:B------:R-:W-:Y:S01]  /*0990*/  @!P0 IADD3 R17, PT, PT, R13, UR4, RZ ;  /* 0x000000040d118c10 */ /* 0x000fe2000fffe0ff */
[----:B------:R-:W-:Y:S01]  /*09a0*/  @!P0 IMAD R19, R19, UR20, R0 ;  /* 0x0000001413138c24 */ /* 0x000fe2000f8e0200 */
[----:B-1----:R-:W-:Y:S01]  /*09b0*/  MOV R8, UR6 ;  /* 0x0000000600087c02 */ /* 0x002fe20008000f00 */
[----:B------:R-:W3:Y:S01]  /*09c0*/  @P1 LDG.E R14, desc[UR18][R14.64] ;  /* 0x000000120e0e1981 */ /* 0x000ee2000c1e1900 */
[----:B------:R-:W-:Y:S01]  /*09d0*/  MOV R9, UR7 ;  /* 0x0000000700097c02 */ /* 0x000fe20008000f00 */
[----:B------:R-:W-:-:S02]  /*09e0*/  @!P0 IMAD.WIDE.U32 R6, R17, 0x4, R6 ;  /* 0x0000000411068825 */ /* 0x000fc400078e0006 */
[----:B------:R-:W3:Y:S02]  /*09f0*/  @P1 LDG.E R2, desc[UR18][R2.64+0x4] ;  /* 0x0000041202021981 */ /* 0x000ee4000c1e1900 */
[----:B------:R-:W-:Y:S02]  /*0a00*/  @!P0 IMAD.WIDE R8, R19, 0x4, R8 ;  /* 0x0000000413088825 */ /* 0x000fe400078e0208 */
[----:B------:R-:W4:Y:S04]  /*0a10*/  @!P0 LDG.E R7, desc[UR18][R6.64] ;  /* 0x0000001206078981 */ /* 0x000f28000c1e1900 */
[----:B------:R-:W4:Y:S01]  /*0a20*/  @!P0 LDG.E R8, desc[UR18][R8.64] ;  /* 0x0000001208088981 */ /* 0x000f22000c1e1900 */
[----:B--2---:R-:W-:-:S04]  /*0a30*/  @P1 FFMA R11, R11, R4, R12 ;  /* 0x000000040b0b1223 */ /* 0x004fc8000000000c */
[----:B---3--:R-:W-:-:S04]  /*0a40*/  @P1 FFMA R12, R2, R14, R11 ;  /* 0x0000000e020c1223 */ /* 0x008fc8000000000b */
[----:B----4-:R-:W-:-:S07]  /*0a50*/  @!P0 FFMA R12, R7, R8, R12 ;  /* 0x00000008070c8223 */ /* 0x010fce000000000c */
.L_x_22:
[----:B------:R-:W1:Y:S01]  /*0a60*/  LDC.64 R2, c[0x0][0x380] ;  /* 0x0000e000ff027b82 */ /* 0x000e620000000a00 */
[----:B------:R-:W-:-:S05]  /*0a70*/  IADD3 R13, PT, PT, R0, R13, RZ ;  /* 0x0000000d000d7210 */ /* 0x000fca0007ffe0ff */
[----:B-1----:R-:W-:-:S05]  /*0a80*/  IMAD.WIDE R2, R13, 0x4, R2 ;  /* 0x000000040d027825 */ /* 0x002fca00078e0202 */
[----:B0-----:R-:W-:Y:S01]  /*0a90*/  STG.E desc[UR18][R2.64], R12 ;  /* 0x0000000c02007986 */ /* 0x001fe2000c101912 */
[----:B------:R-:W-:Y:S05]  /*0aa0*/  EXIT ;  /* 0x000000000000794d */ /* 0x000fea0003800000 */
.L_x_24:
        /* <DEDUP_REMOVED lines=13> */
.L_x_30:


//--------------------- .nv.shared._Z21matrixMultiplyTiled32PfPKfS1_i --------------------------
	.section	.nv.shared._Z21matrixMultiplyTiled32PfPKfS1_i,"aw",@nobits
	.sectionflags	@""
	.align	4
.nv.shared._Z21matrixMultiplyTiled32PfPKfS1_i:
	.zero		9216


//--------------------- .nv.shared.reserved.0     --------------------------
	.section	.nv.shared.reserved.0,"aw",@nobits
	.weak		__nv_reservedSMEM_offset_0_alias
	.size		__nv_reservedSMEM_offset_0_alias, 0, 64
	.other		__nv_reservedSMEM_offset_0_alias,@"STO_CUDA_RESERVED_SHARED STV_DEFAULT"
__nv_reservedSMEM_offset_0_alias:
	.zero		0
	.zero		64


//--------------------- .nv.shared._Z21matrixMultiplyTiled16PfPKfS1_i --------------------------
	.section	.nv.shared._Z21matrixMultiplyTiled16PfPKfS1_i,"aw",@nobits
	.sectionflags	@""
	.align	4
.nv.shared._Z21matrixMultiplyTiled16PfPKfS1_i:
	.zero		3072


//--------------------- .nv.shared._Z20matrixMultiplyTiled8PfPKfS1_i --------------------------
	.section	.nv.shared._Z20matrixMultiplyTiled8PfPKfS1_i,"aw",@nobits
	.sectionflags	@""
	.align	4
.nv.shared._Z20matrixMultiplyTiled8PfPKfS1_i:
	.zero		1536


//--------------------- .nv.shared._Z20matrixMultiplyTiled4PfPKfS1_i --------------------------
	.section	.nv.shared._Z20matrixMultiplyTiled4PfPKfS1_i,"aw",@nobits
	.sectionflags	@""
	.align	4
.nv.shared._Z20matrixMultiplyTiled4PfPKfS1_i:
	.zero		1152


//--------------------- .nv.shared._Z20matrixMultiplyTiled2PfPKfS1_i --------------------------
	.section	.nv.shared._Z20matrixMultiplyTiled2PfPKfS1_i,"aw",@nobits
	.sectionflags	@""
	.align	4
.nv.shared._Z20matrixMultiplyTiled2PfPKfS1_i:
	.zero		1056


//--------------------- .nv.constant0._Z21matrixMultiplyTiled32PfPKfS1_i --------------------------
	.section	.nv.constant0._Z21matrixMultiplyTiled32PfPKfS1_i,"a",@progbits
	.sectionflags	@""
	.align	4
.nv.constant0._Z21matrixMultiplyTiled32PfPKfS1_i:
	.zero		924


//--------------------- .nv.constant0._Z21matrixMultiplyTiled16PfPKfS1_i --------------------------
	.section	.nv.constant0._Z21matrixMultiplyTiled16PfPKfS1_i,"a",@progbits
	.sectionflags	@""
	.align	4
.nv.constant0._Z21matrixMultiplyTiled16PfPKfS1_i:
	.zero		924


//--------------------- .nv.constant0._Z20matrixMultiplyTiled8PfPKfS1_i --------------------------
	.section	.nv.constant0._Z20matrixMultiplyTiled8PfPKfS1_i,"a",@progbits
	.sectionflags	@""
	.align	4
.nv.constant0._Z20matrixMultiplyTiled8PfPKfS1_i:
	.zero		924


//--------------------- .nv.constant0._Z20matrixMultiplyTiled4PfPKfS1_i --------------------------
	.section	.nv.constant0._Z20matrixMultiplyTiled4PfPKfS1_i,"a",@progbits
	.sectionflags	@""
	.align	4
.nv.constant0._Z20matrixMultiplyTiled4PfPKfS1_i:
	.zero		924


//--------------------- .nv.constant0._Z20matrixMultiplyTiled2PfPKfS1_i --------------------------
	.section	.nv.constant0._Z20matrixMultiplyTiled2PfPKfS1_i,"a",@progbits
	.sectionflags	@""
	.align	4
.nv.constant0._Z20matrixMultiplyTiled2PfPKfS1_i:
	.zero		924


//--------------------- .nv.constant0._Z19matrixMultiplyBasicPfPKfS1_i --------------------------
	.section	.nv.constant0._Z19matrixMultiplyBasicPfPKfS1_i,"a",@progbits
	.sectionflags	@""
	.align	4
.nv.constant0._Z19matrixMultiplyBasicPfPKfS1_i:
	.zero		924


//--------------------- SYMBOLS --------------------------

	.type		.nv.reservedSmem.offset0,@object
	.size		.nv.reservedSmem.offset0,0x4
	.type		.nv.reservedSmem.cap,@object
	.size		.nv.reservedSmem.cap,0x4
